	.target	sm_90a

	.elftype	@"ET_EXEC"


//--------------------- .note.nv.tkinfo           --------------------------
	.section	.note.nv.tkinfo,"",@"SHT_NOTE"
	.sectionflags	@"SHF_NOTE_NV_TKINFO"
	.tkinfo
        /*0018*/ 	.word	0x00000002
        /*0030*/ 	.string	""
        /*0030*/ 	.string	"ptxas"
        /*0030*/ 	.string	"Cuda compilation tools, release 13.0, V13.0.88"
        /*0030*/ 	.string	"Build cuda_13.0.r13.0/compiler.36424714_0"
        /*0030*/ 	.string	"-arch sm_90a -m 64 "



//--------------------- .note.nv.cuinfo           --------------------------
	.section	.note.nv.cuinfo,"",@"SHT_NOTE"
	.sectionflags	@"SHF_NOTE_NV_CUINFO"
        /*0018*/ 	.short	0x0002
        /*001a*/ 	.short	0x005a
        /*001c*/ 	.short	0x0082
	.zero		2


//--------------------- .nv.info                  --------------------------
	.section	.nv.info,"",@"SHT_CUDA_INFO"
	.align	4


	//----- nvinfo : EIATTR_REGCOUNT
	.align		4
        /*0000*/ 	.byte	0x04, 0x2f
        /*0002*/ 	.short	(.L_15 - .L_14)
	.align		4
.L_14:
        /*0004*/ 	.word	index@(_ZN7cutlass13device_kernelINS_4gemm6kernel13GemmUniversalIN4cute5tupleIJiiiiEEENS1_10collective13CollectiveMmaINS1_34MainloopSm90TmaGmmaWarpSpecializedILi4ENS5_IJNS4_1CILi1EEESB_SB_EEENS1_35KernelTmaWarpSpecializedCooperativeEEENS5_IJNSA_ILi128EEESF_NSA_ILi32EEEEEENS_10bfloat16_tENS5_IJlSB_lEEESI_SJ_NS4_8TiledMMAINS4_8MMA_AtomIJNS4_4SM904GMMA28MMA_64x128x16_F32BF16BF16_SSILNSN_5MajorE0ELSP_0ELNSN_7ScaleInE1ELSQ_1EEEEEENS4_6LayoutINS5_IJNSA_ILi2EEESB_SB_EEENS5_IJSB_NSA_ILi0EEESW_EEEEENS5_IJNS4_10UnderscoreESZ_SZ_EEEEENS4_13SM90_TMA_LOADENS4_14ComposedLayoutINS4_7SwizzleILi2ELi4ELi3EEENS4_18smem_ptr_flag_bitsILi16EEENST_INS5_IJNSA_ILi8EEESG_EEENS5_IJSG_SB_EEEEEEEvNS4_8identityES12_S1C_vS1D_EENS_8epilogue10collective6detail29Sm90TmaWarpSpecializedAdapterINS1G_15DefaultEpilogueISI_SJ_SJ_NS1F_6thread17LinearCombinationISI_Li1EffLNS1K_9ScaleType4KindE0ELNS_15FloatRoundStyleE2ESI_EENS1_15EpilogueDefaultEEEEEvvEEEEvNT_6ParamsE)
        /*0008*/ 	.word	0x000000a8


	//----- nvinfo : EIATTR_FRAME_SIZE
	.align		4
.L_15:
        /*000c*/ 	.byte	0x04, 0x11
        /*000e*/ 	.short	(.L_17 - .L_16)
	.align		4
.L_16:
        /*0010*/ 	.word	index@(_ZN7cutlass13device_kernelINS_4gemm6kernel13GemmUniversalIN4cute5tupleIJiiiiEEENS1_10collective13CollectiveMmaINS1_34MainloopSm90TmaGmmaWarpSpecializedILi4ENS5_IJNS4_1CILi1EEESB_SB_EEENS1_35KernelTmaWarpSpecializedCooperativeEEENS5_IJNSA_ILi128EEESF_NSA_ILi32EEEEEENS_10bfloat16_tENS5_IJlSB_lEEESI_SJ_NS4_8TiledMMAINS4_8MMA_AtomIJNS4_4SM904GMMA28MMA_64x128x16_F32BF16BF16_SSILNSN_5MajorE0ELSP_0ELNSN_7ScaleInE1ELSQ_1EEEEEENS4_6LayoutINS5_IJNSA_ILi2EEESB_SB_EEENS5_IJSB_NSA_ILi0EEESW_EEEEENS5_IJNS4_10UnderscoreESZ_SZ_EEEEENS4_13SM90_TMA_LOADENS4_14ComposedLayoutINS4_7SwizzleILi2ELi4ELi3EEENS4_18smem_ptr_flag_bitsILi16EEENST_INS5_IJNSA_ILi8EEESG_EEENS5_IJSG_SB_EEEEEEEvNS4_8identityES12_S1C_vS1D_EENS_8epilogue10collective6detail29Sm90TmaWarpSpecializedAdapterINS1G_15DefaultEpilogueISI_SJ_SJ_NS1F_6thread17LinearCombinationISI_Li1EffLNS1K_9ScaleType4KindE0ELNS_15FloatRoundStyleE2ESI_EENS1_15EpilogueDefaultEEEEEvvEEEEvNT_6ParamsE)
        /*0014*/ 	.word	0x00000000


	//----- nvinfo : EIATTR_MIN_STACK_SIZE
	.align		4
.L_17:
        /*0018*/ 	.byte	0x04, 0x12
        /*001a*/ 	.short	(.L_19 - .L_18)
	.align		4
.L_18:
        /*001c*/ 	.word	index@(_ZN7cutlass13device_kernelINS_4gemm6kernel13GemmUniversalIN4cute5tupleIJiiiiEEENS1_10collective13CollectiveMmaINS1_34MainloopSm90TmaGmmaWarpSpecializedILi4ENS5_IJNS4_1CILi1EEESB_SB_EEENS1_35KernelTmaWarpSpecializedCooperativeEEENS5_IJNSA_ILi128EEESF_NSA_ILi32EEEEEENS_10bfloat16_tENS5_IJlSB_lEEESI_SJ_NS4_8TiledMMAINS4_8MMA_AtomIJNS4_4SM904GMMA28MMA_64x128x16_F32BF16BF16_SSILNSN_5MajorE0ELSP_0ELNSN_7ScaleInE1ELSQ_1EEEEEENS4_6LayoutINS5_IJNSA_ILi2EEESB_SB_EEENS5_IJSB_NSA_ILi0EEESW_EEEEENS5_IJNS4_10UnderscoreESZ_SZ_EEEEENS4_13SM90_TMA_LOADENS4_14ComposedLayoutINS4_7SwizzleILi2ELi4ELi3EEENS4_18smem_ptr_flag_bitsILi16EEENST_INS5_IJNSA_ILi8EEESG_EEENS5_IJSG_SB_EEEEEEEvNS4_8identityES12_S1C_vS1D_EENS_8epilogue10collective6detail29Sm90TmaWarpSpecializedAdapterINS1G_15DefaultEpilogueISI_SJ_SJ_NS1F_6thread17LinearCombinationISI_Li1EffLNS1K_9ScaleType4KindE0ELNS_15FloatRoundStyleE2ESI_EENS1_15EpilogueDefaultEEEEEvvEEEEvNT_6ParamsE)
        /*0020*/ 	.word	0x00000000
.L_19:


//--------------------- .nv.compat                --------------------------
	.section	.nv.compat,"",@"SHT_CUDA_COMPAT_INFO"
	.align	4
        /*0000*/ 	.byte	0x02, 0x09, 0x01, 0x00, 0x02, 0x02, 0x04, 0x00, 0x02, 0x05, 0x05, 0x00, 0x03, 0x07, 0x01, 0x01
        /*0010*/ 	.byte	0x02, 0x03, 0x01, 0x00, 0x02, 0x06, 0x01, 0x00, 0x04, 0x0b, 0x08, 0x00, 0x00, 0x00, 0x00, 0x00
        /*0020*/ 	.byte	0x00, 0x00, 0x00, 0x00


//--------------------- .nv.info._ZN7cutlass13device_kernelINS_4gemm6kernel13GemmUniversalIN4cute5tupleIJiiiiEEENS1_10collective13CollectiveMmaINS1_34MainloopSm90TmaGmmaWarpSpecializedILi4ENS5_IJNS4_1CILi1EEESB_SB_EEENS1_35KernelTmaWarpSpecializedCooperativeEEENS5_IJNSA_ILi128EEESF_NSA_ILi32EEEEEENS_10bfloat16_tENS5_IJlSB_lEEESI_SJ_NS4_8TiledMMAINS4_8MMA_AtomIJNS4_4SM904GMMA28MMA_64x128x16_F32BF16BF16_SSILNSN_5MajorE0ELSP_0ELNSN_7ScaleInE1ELSQ_1EEEEEENS4_6LayoutINS5_IJNSA_ILi2EEESB_SB_EEENS5_IJSB_NSA_ILi0EEESW_EEEEENS5_IJNS4_10UnderscoreESZ_SZ_EEEEENS4_13SM90_TMA_LOADENS4_14ComposedLayoutINS4_7SwizzleILi2ELi4ELi3EEENS4_18smem_ptr_flag_bitsILi16EEENST_INS5_IJNSA_ILi8EEESG_EEENS5_IJSG_SB_EEEEEEEvNS4_8identityES12_S1C_vS1D_EENS_8epilogue10collective6detail29Sm90TmaWarpSpecializedAdapterINS1G_15DefaultEpilogueISI_SJ_SJ_NS1F_6thread17LinearCombinationISI_Li1EffLNS1K_9ScaleType4KindE0ELNS_15FloatRoundStyleE2ESI_EENS1_15EpilogueDefaultEEEEEvvEEEEvNT_6ParamsE --------------------------
	.section	.nv.info._ZN7cutlass13device_kernelINS_4gemm6kernel13GemmUniversalIN4cute5tupleIJiiiiEEENS1_10collective13CollectiveMmaINS1_34MainloopSm90TmaGmmaWarpSpecializedILi4ENS5_IJNS4_1CILi1EEESB_SB_EEENS1_35KernelTmaWarpSpecializedCooperativeEEENS5_IJNSA_ILi128EEESF_NSA_ILi32EEEEEENS_10bfloat16_tENS5_IJlSB_lEEESI_SJ_NS4_8TiledMMAINS4_8MMA_AtomIJNS4_4SM904GMMA28MMA_64x128x16_F32BF16BF16_SSILNSN_5MajorE0ELSP_0ELNSN_7ScaleInE1ELSQ_1EEEEEENS4_6LayoutINS5_IJNSA_ILi2EEESB_SB_EEENS5_IJSB_NSA_ILi0EEESW_EEEEENS5_IJNS4_10UnderscoreESZ_SZ_EEEEENS4_13SM90_TMA_LOADENS4_14ComposedLayoutINS4_7SwizzleILi2ELi4ELi3EEENS4_18smem_ptr_flag_bitsILi16EEENST_INS5_IJNSA_ILi8EEESG_EEENS5_IJSG_SB_EEEEEEEvNS4_8identityES12_S1C_vS1D_EENS_8epilogue10collective6detail29Sm90TmaWarpSpecializedAdapterINS1G_15DefaultEpilogueISI_SJ_SJ_NS1F_6thread17LinearCombinationISI_Li1EffLNS1K_9ScaleType4KindE0ELNS_15FloatRoundStyleE2ESI_EENS1_15EpilogueDefaultEEEEEvvEEEEvNT_6ParamsE,"",@"SHT_CUDA_INFO"
	.sectionflags	@""
	.align	4


	//----- nvinfo : EIATTR_CUDA_API_VERSION
	.align		4
        /*0000*/ 	.byte	0x04, 0x37
        /*0002*/ 	.short	(.L_21 - .L_20)
.L_20:
        /*0004*/ 	.word	0x00000082


	//----- nvinfo : EIATTR_KPARAM_INFO
	.align		4
.L_21:
        /*0008*/ 	.byte	0x04, 0x17
        /*000a*/ 	.short	(.L_23 - .L_22)
.L_22:
        /*000c*/ 	.word	0x00000000
        /*0010*/ 	.short	0x0000
        /*0012*/ 	.short	0x0070
        /*0014*/ 	.byte	0x00, 0xf0, 0x01, 0x10


	//----- nvinfo : EIATTR_SPARSE_MMA_MASK
	.align		4
.L_23:
        /*0018*/ 	.byte	0x03, 0x50
        /*001a*/ 	.short	0x0000


	//----- nvinfo : EIATTR_MAXREG_COUNT
	.align		4
        /*001c*/ 	.byte	0x03, 0x1b
        /*001e*/ 	.short	0x00a8


	//----- nvinfo : EIATTR_NUM_BARRIERS
	.align		4
        /*0020*/ 	.byte	0x02, 0x4c
        /*0022*/ 	.byte	0x01
	.zero		1


	//----- nvinfo : EIATTR_EXTERNS
	.align		4
        /*0024*/ 	.byte	0x04, 0x0f
        /*0026*/ 	.short	(.L_25 - .L_24)


	//   ....[0]....
	.align		4
.L_24:
        /*0028*/ 	.word	index@(__assertfail)


	//----- nvinfo : EIATTR_MERCURY_ISA_VERSION
	.align		4
.L_25:
        /*002c*/ 	.byte	0x03, 0x5f
        /*002e*/ 	.short	0x0101


	//----- nvinfo : EIATTR_INT_WARP_WIDE_INSTR_OFFSETS
	.align		4
        /*0030*/ 	.byte	0x04, 0x31
        /*0032*/ 	.short	(.L_27 - .L_26)


	//   ....[0]....
.L_26:
        /*0034*/ 	.word	0x000003b0


	//   ....[1]....
        /*0038*/ 	.word	0x000003e0


	//   ....[2]....
        /*003c*/ 	.word	0x000004c0


	//----- nvinfo : EIATTR_COOP_GROUP_MASK_REGIDS
	.align		4
.L_27:
        /*0040*/ 	.byte	0x04, 0x29
        /*0042*/ 	.short	(.L_29 - .L_28)


	//   ....[0]....
.L_28:
        /*0044*/ 	.word	0xffffffff


	//   ....[1]....
        /*0048*/ 	.word	0xffffffff


	//   ....[2]....
        /*004c*/ 	.word	0xffffffff


	//   ....[3]....
        /*0050*/ 	.word	0xffffffff


	//   ....[4]....
        /*0054*/ 	.word	0xffffffff


	//----- nvinfo : EIATTR_COOP_GROUP_INSTR_OFFSETS
	.align		4
.L_29:
        /*0058*/ 	.byte	0x04, 0x28
        /*005a*/ 	.short	(.L_31 - .L_30)


	//   ....[0]....
.L_30:
        /*005c*/ 	.word	0x00000060


	//   ....[1]....
        /*0060*/ 	.word	0x00000070


	//   ....[2]....
        /*0064*/ 	.word	0x00000130


	//   ....[3]....
        /*0068*/ 	.word	0x000002c0


	//   ....[4]....
        /*006c*/ 	.word	0x00000f70


	//----- nvinfo : EIATTR_REG_RECONFIG
	.align		4
.L_31:
        /*0070*/ 	.byte	0x01, 0x54
	.zero		2


	//----- nvinfo : EIATTR_SYSCALL_OFFSETS
	.align		4
        /*0074*/ 	.byte	0x04, 0x46
        /*0076*/ 	.short	(.L_33 - .L_32)


	//   ....[0]....
.L_32:
        /*0078*/ 	.word	0x00001130


	//----- nvinfo : EIATTR_MBARRIER_INSTR_OFFSETS
	.align		4
.L_33:
        /*007c*/ 	.byte	0x04, 0x39
        /*007e*/ 	.short	(.L_35 - .L_34)


	//   ....[0]....
.L_34:
        /*0080*/ 	.word	0x00000230
        /*0084*/ 	.word	0x000000ff
        /*0088*/ 	.word	0x00000000
        /*008c*/ 	.short	0x0100
        /*008e*/ 	.byte	0x08
	.zero		1


	//   ....[1]....
        /*0090*/ 	.word	0x00000240
        /*0094*/ 	.word	0x000000ff
        /*0098*/ 	.word	0x00000020
        /*009c*/ 	.short	0x0100
        /*009e*/ 	.byte	0x08
	.zero		1


	//   ....[2]....
        /*00a0*/ 	.word	0x00000250
        /*00a4*/ 	.word	0x000000ff
        /*00a8*/ 	.word	0x00000008
        /*00ac*/ 	.short	0x0100
        /*00ae*/ 	.byte	0x08
	.zero		1


	//   ....[3]....
        /*00b0*/ 	.word	0x00000260
        /*00b4*/ 	.word	0x000000ff
        /*00b8*/ 	.word	0x00000028
        /*00bc*/ 	.short	0x0100
        /*00be*/ 	.byte	0x08
	.zero		1


	//   ....[4]....
        /*00c0*/ 	.word	0x00000270
        /*00c4*/ 	.word	0x000000ff
        /*00c8*/ 	.word	0x00000010
        /*00cc*/ 	.short	0x0100
        /*00ce*/ 	.byte	0x08
	.zero		1


	//   ....[5]....
        /*00d0*/ 	.word	0x00000280
        /*00d4*/ 	.word	0x000000ff
        /*00d8*/ 	.word	0x00000030
        /*00dc*/ 	.short	0x0100
        /*00de*/ 	.byte	0x08
	.zero		1


	//   ....[6]....
        /*00e0*/ 	.word	0x00000290
        /*00e4*/ 	.word	0x000000ff
        /*00e8*/ 	.word	0x00000018
        /*00ec*/ 	.short	0x0100
        /*00ee*/ 	.byte	0x08
	.zero		1


	//   ....[7]....
        /*00f0*/ 	.word	0x000002a0
        /*00f4*/ 	.word	0x000000ff
        /*00f8*/ 	.word	0x00000038
        /*00fc*/ 	.short	0x0100
        /*00fe*/ 	.byte	0x08
	.zero		1


	//   ....[8]....
        /*0100*/ 	.word	0x00000530
        /*0104*/ 	.word	0x000000ff
        /*0108*/ 	.word	0x00000050
        /*010c*/ 	.short	0x0100
        /*010e*/ 	.byte	0x06
	.zero		1


	//   ....[9]....
        /*0110*/ 	.word	0x00000590
        /*0114*/ 	.word	0x000000ff
        /*0118*/ 	.word	0x00000058
        /*011c*/ 	.short	0x0100
        /*011e*/ 	.byte	0x06
	.zero		1


	//   ....[10]....
        /*0120*/ 	.word	0x000011b0
        /*0124*/ 	.word	0x00000003
        /*0128*/ 	.word	0x00000000
        /*012c*/ 	.short	0x010a
        /*012e*/ 	.byte	0x3f
	.zero		1


	//   ....[11]....
        /*0130*/ 	.word	0x000011f0
        /*0134*/ 	.word	0x00000003
        /*0138*/ 	.word	0x00000000
        /*013c*/ 	.short	0x010a
        /*013e*/ 	.byte	0x3f
	.zero		1


	//   ....[12]....
        /*0140*/ 	.word	0x00001490
        /*0144*/ 	.word	0x000000ff
        /*0148*/ 	.word	0x00000000
        /*014c*/ 	.short	0x010a
        /*014e*/ 	.byte	0x04
	.zero		1


	//   ....[13]....
        /*0150*/ 	.word	0x000014d0
        /*0154*/ 	.word	0x000000ff
        /*0158*/ 	.word	0x00000000
        /*015c*/ 	.short	0x010a
        /*015e*/ 	.byte	0x04
	.zero		1


	//   ....[14]....
        /*0160*/ 	.word	0x00001630
        /*0164*/ 	.word	0x000000ff
        /*0168*/ 	.word	0x00000000
        /*016c*/ 	.short	0x0101
        /*016e*/ 	.byte	0x04
	.zero		1


	//   ....[15]....
        /*0170*/ 	.word	0x00001810
        /*0174*/ 	.word	0x000000ff
        /*0178*/ 	.word	0x00000000
        /*017c*/ 	.short	0x0101
        /*017e*/ 	.byte	0x04
	.zero		1


	//   ....[16]....
        /*0180*/ 	.word	0x00006bb0
        /*0184*/ 	.word	0x0000000c
        /*0188*/ 	.word	0x00000020
        /*018c*/ 	.short	0x010a
        /*018e*/ 	.byte	0x3f
	.zero		1


	//   ....[17]....
        /*0190*/ 	.word	0x00006f50
        /*0194*/ 	.word	0x00000005
        /*0198*/ 	.word	0x00000058
        /*019c*/ 	.short	0x0101
        /*019e*/ 	.byte	0x3f
	.zero		1


	//   ....[18]....
        /*01a0*/ 	.word	0x00007650
        /*01a4*/ 	.word	0x00000007
        /*01a8*/ 	.word	0x00000000
        /*01ac*/ 	.short	0x010a
        /*01ae*/ 	.byte	0x3f
	.zero		1


	//   ....[19]....
        /*01b0*/ 	.word	0x000076d0
        /*01b4*/ 	.word	0x00000006
        /*01b8*/ 	.word	0x00000000
        /*01bc*/ 	.short	0x010a
        /*01be*/ 	.byte	0x3f
	.zero		1


	//   ....[20]....
        /*01c0*/ 	.word	0x00007760
        /*01c4*/ 	.word	0x00000007
        /*01c8*/ 	.word	0x00000000
        /*01cc*/ 	.short	0x010a
        /*01ce*/ 	.byte	0x3f
	.zero		1


	//   ....[21]....
        /*01d0*/ 	.word	0x000077f0
        /*01d4*/ 	.word	0x00000005
        /*01d8*/ 	.word	0x00000000
        /*01dc*/ 	.short	0x010a
        /*01de*/ 	.byte	0x3f
	.zero		1


	//   ....[22]....
        /*01e0*/ 	.word	0x00007850
        /*01e4*/ 	.word	0x00000003
        /*01e8*/ 	.word	0x00000000
        /*01ec*/ 	.short	0x010a
        /*01ee*/ 	.byte	0x3f
	.zero		1


	//   ....[23]....
        /*01f0*/ 	.word	0x000078b0
        /*01f4*/ 	.word	0x00000004
        /*01f8*/ 	.word	0x00000000
        /*01fc*/ 	.short	0x010a
        /*01fe*/ 	.byte	0x3f
	.zero		1


	//   ....[24]....
        /*0200*/ 	.word	0x00007980
        /*0204*/ 	.word	0x0000000c
        /*0208*/ 	.word	0x00000020
        /*020c*/ 	.short	0x010a
        /*020e*/ 	.byte	0x3f
	.zero		1


	//   ....[25]....
        /*0210*/ 	.word	0x00007a50
        /*0214*/ 	.word	0x00000007
        /*0218*/ 	.word	0x00000000
        /*021c*/ 	.short	0x010a
        /*021e*/ 	.byte	0x3f
	.zero		1


	//   ....[26]....
        /*0220*/ 	.word	0x00007aa0
        /*0224*/ 	.word	0x00000006
        /*0228*/ 	.word	0x00000000
        /*022c*/ 	.short	0x010a
        /*022e*/ 	.byte	0x3f
	.zero		1


	//   ....[27]....
        /*0230*/ 	.word	0x00007af0
        /*0234*/ 	.word	0x00000007
        /*0238*/ 	.word	0x00000000
        /*023c*/ 	.short	0x010a
        /*023e*/ 	.byte	0x3f
	.zero		1


	//----- nvinfo : EIATTR_NUM_MBARRIERS
	.align		4
.L_35:
        /*0240*/ 	.byte	0x03, 0x38
        /*0242*/ 	.short	0x000a


	//----- nvinfo : EIATTR_EXIT_INSTR_OFFSETS
	.align		4
        /*0244*/ 	.byte	0x04, 0x1c
        /*0246*/ 	.short	(.L_37 - .L_36)


	//   ....[0]....
.L_36:
        /*0248*/ 	.word	0x000005e0


	//   ....[1]....
        /*024c*/ 	.word	0x00000ea0


	//   ....[2]....
        /*0250*/ 	.word	0x00006220


	//   ....[3]....
        /*0254*/ 	.word	0x00006850


	//   ....[4]....
        /*0258*/ 	.word	0x00007840


	//----- nvinfo : EIATTR_MAX_THREADS
	.align		4
.L_37:
        /*025c*/ 	.byte	0x04, 0x05
        /*025e*/ 	.short	(.L_39 - .L_38)
.L_38:
        /*0260*/ 	.word	0x00000180
        /*0264*/ 	.word	0x00000001
        /*0268*/ 	.word	0x00000001


	//----- nvinfo : EIATTR_CRS_STACK_SIZE
	.align		4
.L_39:
        /*026c*/ 	.byte	0x04, 0x1e
        /*026e*/ 	.short	(.L_41 - .L_40)
.L_40:
        /*0270*/ 	.word	0x00000000


	//----- nvinfo : EIATTR_CBANK_PARAM_SIZE
	.align		4
.L_41:
        /*0274*/ 	.byte	0x03, 0x19
        /*0276*/ 	.short	0x0470


	//----- nvinfo : EIATTR_PARAM_CBANK
	.align		4
        /*0278*/ 	.byte	0x04, 0x0a
        /*027a*/ 	.short	(.L_43 - .L_42)
	.align		4
.L_42:
        /*027c*/ 	.word	index@(.nv.constant0._ZN7cutlass13device_kernelINS_4gemm6kernel13GemmUniversalIN4cute5tupleIJiiiiEEENS1_10collective13CollectiveMmaINS1_34MainloopSm90TmaGmmaWarpSpecializedILi4ENS5_IJNS4_1CILi1EEESB_SB_EEENS1_35KernelTmaWarpSpecializedCooperativeEEENS5_IJNSA_ILi128EEESF_NSA_ILi32EEEEEENS_10bfloat16_tENS5_IJlSB_lEEESI_SJ_NS4_8TiledMMAINS4_8MMA_AtomIJNS4_4SM904GMMA28MMA_64x128x16_F32BF16BF16_SSILNSN_5MajorE0ELSP_0ELNSN_7ScaleInE1ELSQ_1EEEEEENS4_6LayoutINS5_IJNSA_ILi2EEESB_SB_EEENS5_IJSB_NSA_ILi0EEESW_EEEEENS5_IJNS4_10UnderscoreESZ_SZ_EEEEENS4_13SM90_TMA_LOADENS4_14ComposedLayoutINS4_7SwizzleILi2ELi4ELi3EEENS4_18smem_ptr_flag_bitsILi16EEENST_INS5_IJNSA_ILi8EEESG_EEENS5_IJSG_SB_EEEEEEEvNS4_8identityES12_S1C_vS1D_EENS_8epilogue10collective6detail29Sm90TmaWarpSpecializedAdapterINS1G_15DefaultEpilogueISI_SJ_SJ_NS1F_6thread17LinearCombinationISI_Li1EffLNS1K_9ScaleType4KindE0ELNS_15FloatRoundStyleE2ESI_EENS1_15EpilogueDefaultEEEEEvvEEEEvNT_6ParamsE)
        /*0280*/ 	.short	0x0210
        /*0282*/ 	.short	0x0470


	//----- nvinfo : EIATTR_SW_WAR
	.align		4
.L_43:
        /*0284*/ 	.byte	0x04, 0x36
        /*0286*/ 	.short	(.L_45 - .L_44)
.L_44:
        /*0288*/ 	.word	0x00000008
.L_45:


//--------------------- .nv.callgraph             --------------------------
	.section	.nv.callgraph,"",@"SHT_CUDA_CALLGRAPH"
	.align	4
	.sectionentsize	8
	.align		4
        /*0000*/ 	.word	0x00000000
	.align		4
        /*0004*/ 	.word	0xffffffff
	.align		4
        /*0008*/ 	.word	index@(_ZN7cutlass13device_kernelINS_4gemm6kernel13GemmUniversalIN4cute5tupleIJiiiiEEENS1_10collective13CollectiveMmaINS1_34MainloopSm90TmaGmmaWarpSpecializedILi4ENS5_IJNS4_1CILi1EEESB_SB_EEENS1_35KernelTmaWarpSpecializedCooperativeEEENS5_IJNSA_ILi128EEESF_NSA_ILi32EEEEEENS_10bfloat16_tENS5_IJlSB_lEEESI_SJ_NS4_8TiledMMAINS4_8MMA_AtomIJNS4_4SM904GMMA28MMA_64x128x16_F32BF16BF16_SSILNSN_5MajorE0ELSP_0ELNSN_7ScaleInE1ELSQ_1EEEEEENS4_6LayoutINS5_IJNSA_ILi2EEESB_SB_EEENS5_IJSB_NSA_ILi0EEESW_EEEEENS5_IJNS4_10UnderscoreESZ_SZ_EEEEENS4_13SM90_TMA_LOADENS4_14ComposedLayoutINS4_7SwizzleILi2ELi4ELi3EEENS4_18smem_ptr_flag_bitsILi16EEENST_INS5_IJNSA_ILi8EEESG_EEENS5_IJSG_SB_EEEEEEEvNS4_8identityES12_S1C_vS1D_EENS_8epilogue10collective6detail29Sm90TmaWarpSpecializedAdapterINS1G_15DefaultEpilogueISI_SJ_SJ_NS1F_6thread17LinearCombinationISI_Li1EffLNS1K_9ScaleType4KindE0ELNS_15FloatRoundStyleE2ESI_EENS1_15EpilogueDefaultEEEEEvvEEEEvNT_6ParamsE)
	.align		4
        /*000c*/ 	.word	index@(__assertfail)
	.align		4
        /*0010*/ 	.word	0x00000000
	.align		4
        /*0014*/ 	.word	0xfffffffe
	.align		4
        /*0018*/ 	.word	0x00000000
	.align		4
        /*001c*/ 	.word	0xfffffffd
	.align		4
        /*0020*/ 	.word	0x00000000
	.align		4
        /*0024*/ 	.word	0xfffffffc


//--------------------- .nv.constant4             --------------------------
	.section	.nv.constant4,"a",@progbits
	.align	8
	.align		8
.nv.constant4:
        /*0000*/ 	.dword	__assertfail
	.align		8
        /*0008*/ 	.dword	__unnamed_1
	.align		8
        /*0010*/ 	.dword	_ZN40_INTERNAL_eea34a76_4_k_cu_02d8401f_212664cuda3std3__45__cpo5beginE
	.align		8
        /*0018*/ 	.dword	_ZN40_INTERNAL_eea34a76_4_k_cu_02d8401f_212664cuda3std3__45__cpo3endE
	.align		8
        /*0020*/ 	.dword	_ZN40_INTERNAL_eea34a76_4_k_cu_02d8401f_212664cuda3std3__45__cpo6cbeginE
	.align		8
        /*0028*/ 	.dword	_ZN40_INTERNAL_eea34a76_4_k_cu_02d8401f_212664cuda3std3__45__cpo4cendE
	.align		8
        /*0030*/ 	.dword	_ZN40_INTERNAL_eea34a76_4_k_cu_02d8401f_212664cuda3std3__442_GLOBAL__N__eea34a76_4_k_cu_02d8401f_212666ignoreE
	.align		8
        /*0038*/ 	.dword	_ZN40_INTERNAL_eea34a76_4_k_cu_02d8401f_212664cuda3std3__419piecewise_constructE
	.align		8
        /*0040*/ 	.dword	_ZN40_INTERNAL_eea34a76_4_k_cu_02d8401f_212664cuda3std3__48in_placeE
	.align		8
        /*0048*/ 	.dword	_ZN40_INTERNAL_eea34a76_4_k_cu_02d8401f_212664cuda3std6ranges3__45__cpo4swapE
	.align		8
        /*0050*/ 	.dword	_ZN40_INTERNAL_eea34a76_4_k_cu_02d8401f_212664cuda3std6ranges3__45__cpo9iter_moveE
	.align		8
        /*0058*/ 	.dword	_ZN40_INTERNAL_eea34a76_4_k_cu_02d8401f_212664cute7productE
	.align		8
        /*0060*/ 	.dword	_ZN40_INTERNAL_eea34a76_4_k_cu_02d8401f_212664cute1_E
	.align		8
        /*0068*/ 	.dword	$str$22
	.align		8
        /*0070*/ 	.dword	$str$23


//--------------------- .text._ZN7cutlass13device_kernelINS_4gemm6kernel13GemmUniversalIN4cute5tupleIJiiiiEEENS1_10collective13CollectiveMmaINS1_34MainloopSm90TmaGmmaWarpSpecializedILi4ENS5_IJNS4_1CILi1EEESB_SB_EEENS1_35KernelTmaWarpSpecializedCooperativeEEENS5_IJNSA_ILi128EEESF_NSA_ILi32EEEEEENS_10bfloat16_tENS5_IJlSB_lEEESI_SJ_NS4_8TiledMMAINS4_8MMA_AtomIJNS4_4SM904GMMA28MMA_64x128x16_F32BF16BF16_SSILNSN_5MajorE0ELSP_0ELNSN_7ScaleInE1ELSQ_1EEEEEENS4_6LayoutINS5_IJNSA_ILi2EEESB_SB_EEENS5_IJSB_NSA_ILi0EEESW_EEEEENS5_IJNS4_10UnderscoreESZ_SZ_EEEEENS4_13SM90_TMA_LOADENS4_14ComposedLayoutINS4_7SwizzleILi2ELi4ELi3EEENS4_18smem_ptr_flag_bitsILi16EEENST_INS5_IJNSA_ILi8EEESG_EEENS5_IJSG_SB_EEEEEEEvNS4_8identityES12_S1C_vS1D_EENS_8epilogue10collective6detail29Sm90TmaWarpSpecializedAdapterINS1G_15DefaultEpilogueISI_SJ_SJ_NS1F_6thread17LinearCombinationISI_Li1EffLNS1K_9ScaleType4KindE0ELNS_15FloatRoundStyleE2ESI_EENS1_15EpilogueDefaultEEEEEvvEEEEvNT_6ParamsE --------------------------
	.section	.text._ZN7cutlass13device_kernelINS_4gemm6kernel13GemmUniversalIN4cute5tupleIJiiiiEEENS1_10collective13CollectiveMmaINS1_34MainloopSm90TmaGmmaWarpSpecializedILi4ENS5_IJNS4_1CILi1EEESB_SB_EEENS1_35KernelTmaWarpSpecializedCooperativeEEENS5_IJNSA_ILi128EEESF_NSA_ILi32EEEEEENS_10bfloat16_tENS5_IJlSB_lEEESI_SJ_NS4_8TiledMMAINS4_8MMA_AtomIJNS4_4SM904GMMA28MMA_64x128x16_F32BF16BF16_SSILNSN_5MajorE0ELSP_0ELNSN_7ScaleInE1ELSQ_1EEEEEENS4_6LayoutINS5_IJNSA_ILi2EEESB_SB_EEENS5_IJSB_NSA_ILi0EEESW_EEEEENS5_IJNS4_10UnderscoreESZ_SZ_EEEEENS4_13SM90_TMA_LOADENS4_14ComposedLayoutINS4_7SwizzleILi2ELi4ELi3EEENS4_18smem_ptr_flag_bitsILi16EEENST_INS5_IJNSA_ILi8EEESG_EEENS5_IJSG_SB_EEEEEEEvNS4_8identityES12_S1C_vS1D_EENS_8epilogue10collective6detail29Sm90TmaWarpSpecializedAdapterINS1G_15DefaultEpilogueISI_SJ_SJ_NS1F_6thread17LinearCombinationISI_Li1EffLNS1K_9ScaleType4KindE0ELNS_15FloatRoundStyleE2ESI_EENS1_15EpilogueDefaultEEEEEvvEEEEvNT_6ParamsE,"ax",@progbits
	.align	128
.text._ZN7cutlass13device_kernelINS_4gemm6kernel13GemmUniversalIN4cute5tupleIJiiiiEEENS1_10collective13CollectiveMmaINS1_34MainloopSm90TmaGmmaWarpSpecializedILi4ENS5_IJNS4_1CILi1EEESB_SB_EEENS1_35KernelTmaWarpSpecializedCooperativeEEENS5_IJNSA_ILi128EEESF_NSA_ILi32EEEEEENS_10bfloat16_tENS5_IJlSB_lEEESI_SJ_NS4_8TiledMMAINS4_8MMA_AtomIJNS4_4SM904GMMA28MMA_64x128x16_F32BF16BF16_SSILNSN_5MajorE0ELSP_0ELNSN_7ScaleInE1ELSQ_1EEEEEENS4_6LayoutINS5_IJNSA_ILi2EEESB_SB_EEENS5_IJSB_NSA_ILi0EEESW_EEEEENS5_IJNS4_10UnderscoreESZ_SZ_EEEEENS4_13SM90_TMA_LOADENS4_14ComposedLayoutINS4_7SwizzleILi2ELi4ELi3EEENS4_18smem_ptr_flag_bitsILi16EEENST_INS5_IJNSA_ILi8EEESG_EEENS5_IJSG_SB_EEEEEEEvNS4_8identityES12_S1C_vS1D_EENS_8epilogue10collective6detail29Sm90TmaWarpSpecializedAdapterINS1G_15DefaultEpilogueISI_SJ_SJ_NS1F_6thread17LinearCombinationISI_Li1EffLNS1K_9ScaleType4KindE0ELNS_15FloatRoundStyleE2ESI_EENS1_15EpilogueDefaultEEEEEvvEEEEvNT_6ParamsE:
        .type           _ZN7cutlass13device_kernelINS_4gemm6kernel13GemmUniversalIN4cute5tupleIJiiiiEEENS1_10collective13CollectiveMmaINS1_34MainloopSm90TmaGmmaWarpSpecializedILi4ENS5_IJNS4_1CILi1EEESB_SB_EEENS1_35KernelTmaWarpSpecializedCooperativeEEENS5_IJNSA_ILi128EEESF_NSA_ILi32EEEEEENS_10bfloat16_tENS5_IJlSB_lEEESI_SJ_NS4_8TiledMMAINS4_8MMA_AtomIJNS4_4SM904GMMA28MMA_64x128x16_F32BF16BF16_SSILNSN_5MajorE0ELSP_0ELNSN_7ScaleInE1ELSQ_1EEEEEENS4_6LayoutINS5_IJNSA_ILi2EEESB_SB_EEENS5_IJSB_NSA_ILi0EEESW_EEEEENS5_IJNS4_10UnderscoreESZ_SZ_EEEEENS4_13SM90_TMA_LOADENS4_14ComposedLayoutINS4_7SwizzleILi2ELi4ELi3EEENS4_18smem_ptr_flag_bitsILi16EEENST_INS5_IJNSA_ILi8EEESG_EEENS5_IJSG_SB_EEEEEEEvNS4_8identityES12_S1C_vS1D_EENS_8epilogue10collective6detail29Sm90TmaWarpSpecializedAdapterINS1G_15DefaultEpilogueISI_SJ_SJ_NS1F_6thread17LinearCombinationISI_Li1EffLNS1K_9ScaleType4KindE0ELNS_15FloatRoundStyleE2ESI_EENS1_15EpilogueDefaultEEEEEvvEEEEvNT_6ParamsE,@function
        .size           _ZN7cutlass13device_kernelINS_4gemm6kernel13GemmUniversalIN4cute5tupleIJiiiiEEENS1_10collective13CollectiveMmaINS1_34MainloopSm90TmaGmmaWarpSpecializedILi4ENS5_IJNS4_1CILi1EEESB_SB_EEENS1_35KernelTmaWarpSpecializedCooperativeEEENS5_IJNSA_ILi128EEESF_NSA_ILi32EEEEEENS_10bfloat16_tENS5_IJlSB_lEEESI_SJ_NS4_8TiledMMAINS4_8MMA_AtomIJNS4_4SM904GMMA28MMA_64x128x16_F32BF16BF16_SSILNSN_5MajorE0ELSP_0ELNSN_7ScaleInE1ELSQ_1EEEEEENS4_6LayoutINS5_IJNSA_ILi2EEESB_SB_EEENS5_IJSB_NSA_ILi0EEESW_EEEEENS5_IJNS4_10UnderscoreESZ_SZ_EEEEENS4_13SM90_TMA_LOADENS4_14ComposedLayoutINS4_7SwizzleILi2ELi4ELi3EEENS4_18smem_ptr_flag_bitsILi16EEENST_INS5_IJNSA_ILi8EEESG_EEENS5_IJSG_SB_EEEEEEEvNS4_8identityES12_S1C_vS1D_EENS_8epilogue10collective6detail29Sm90TmaWarpSpecializedAdapterINS1G_15DefaultEpilogueISI_SJ_SJ_NS1F_6thread17LinearCombinationISI_Li1EffLNS1K_9ScaleType4KindE0ELNS_15FloatRoundStyleE2ESI_EENS1_15EpilogueDefaultEEEEEvvEEEEvNT_6ParamsE,(.L_x_194 - _ZN7cutlass13device_kernelINS_4gemm6kernel13GemmUniversalIN4cute5tupleIJiiiiEEENS1_10collective13CollectiveMmaINS1_34MainloopSm90TmaGmmaWarpSpecializedILi4ENS5_IJNS4_1CILi1EEESB_SB_EEENS1_35KernelTmaWarpSpecializedCooperativeEEENS5_IJNSA_ILi128EEESF_NSA_ILi32EEEEEENS_10bfloat16_tENS5_IJlSB_lEEESI_SJ_NS4_8TiledMMAINS4_8MMA_AtomIJNS4_4SM904GMMA28MMA_64x128x16_F32BF16BF16_SSILNSN_5MajorE0ELSP_0ELNSN_7ScaleInE1ELSQ_1EEEEEENS4_6LayoutINS5_IJNSA_ILi2EEESB_SB_EEENS5_IJSB_NSA_ILi0EEESW_EEEEENS5_IJNS4_10UnderscoreESZ_SZ_EEEEENS4_13SM90_TMA_LOADENS4_14ComposedLayoutINS4_7SwizzleILi2ELi4ELi3EEENS4_18smem_ptr_flag_bitsILi16EEENST_INS5_IJNSA_ILi8EEESG_EEENS5_IJSG_SB_EEEEEEEvNS4_8identityES12_S1C_vS1D_EENS_8epilogue10collective6detail29Sm90TmaWarpSpecializedAdapterINS1G_15DefaultEpilogueISI_SJ_SJ_NS1F_6thread17LinearCombinationISI_Li1EffLNS1K_9ScaleType4KindE0ELNS_15FloatRoundStyleE2ESI_EENS1_15EpilogueDefaultEEEEEvvEEEEvNT_6ParamsE)
        .other          _ZN7cutlass13device_kernelINS_4gemm6kernel13GemmUniversalIN4cute5tupleIJiiiiEEENS1_10collective13CollectiveMmaINS1_34MainloopSm90TmaGmmaWarpSpecializedILi4ENS5_IJNS4_1CILi1EEESB_SB_EEENS1_35KernelTmaWarpSpecializedCooperativeEEENS5_IJNSA_ILi128EEESF_NSA_ILi32EEEEEENS_10bfloat16_tENS5_IJlSB_lEEESI_SJ_NS4_8TiledMMAINS4_8MMA_AtomIJNS4_4SM904GMMA28MMA_64x128x16_F32BF16BF16_SSILNSN_5MajorE0ELSP_0ELNSN_7ScaleInE1ELSQ_1EEEEEENS4_6LayoutINS5_IJNSA_ILi2EEESB_SB_EEENS5_IJSB_NSA_ILi0EEESW_EEEEENS5_IJNS4_10UnderscoreESZ_SZ_EEEEENS4_13SM90_TMA_LOADENS4_14ComposedLayoutINS4_7SwizzleILi2ELi4ELi3EEENS4_18smem_ptr_flag_bitsILi16EEENST_INS5_IJNSA_ILi8EEESG_EEENS5_IJSG_SB_EEEEEEEvNS4_8identityES12_S1C_vS1D_EENS_8epilogue10collective6detail29Sm90TmaWarpSpecializedAdapterINS1G_15DefaultEpilogueISI_SJ_SJ_NS1F_6thread17LinearCombinationISI_Li1EffLNS1K_9ScaleType4KindE0ELNS_15FloatRoundStyleE2ESI_EENS1_15EpilogueDefaultEEEEEvvEEEEvNT_6ParamsE,@"STO_CUDA_ENTRY STV_DEFAULT"
_ZN7cutlass13device_kernelINS_4gemm6kernel13GemmUniversalIN4cute5tupleIJiiiiEEENS1_10collective13CollectiveMmaINS1_34MainloopSm90TmaGmmaWarpSpecializedILi4ENS5_IJNS4_1CILi1EEESB_SB_EEENS1_35KernelTmaWarpSpecializedCooperativeEEENS5_IJNSA_ILi128EEESF_NSA_ILi32EEEEEENS_10bfloat16_tENS5_IJlSB_lEEESI_SJ_NS4_8TiledMMAINS4_8MMA_AtomIJNS4_4SM904GMMA28MMA_64x128x16_F32BF16BF16_SSILNSN_5MajorE0ELSP_0ELNSN_7ScaleInE1ELSQ_1EEEEEENS4_6LayoutINS5_IJNSA_ILi2EEESB_SB_EEENS5_IJSB_NSA_ILi0EEESW_EEEEENS5_IJNS4_10UnderscoreESZ_SZ_EEEEENS4_13SM90_TMA_LOADENS4_14ComposedLayoutINS4_7SwizzleILi2ELi4ELi3EEENS4_18smem_ptr_flag_bitsILi16EEENST_INS5_IJNSA_ILi8EEESG_EEENS5_IJSG_SB_EEEEEEEvNS4_8identityES12_S1C_vS1D_EENS_8epilogue10collective6detail29Sm90TmaWarpSpecializedAdapterINS1G_15DefaultEpilogueISI_SJ_SJ_NS1F_6thread17LinearCombinationISI_Li1EffLNS1K_9ScaleType4KindE0ELNS_15FloatRoundStyleE2ESI_EENS1_15EpilogueDefaultEEEEEvvEEEEvNT_6ParamsE:
[----:B------:R-:W0:Y:S01]  /*0000*/  LDC R1, c[0x0][0x28] ;  /* 0x00000a00ff017b82 */ /* 0x000e220000000800 */
[----:B------:R-:W1:Y:S01]  /*0010*/  S2R R18, SR_TID.X ;  /* 0x0000000000127919 */ /* 0x000e620000002100 */
[----:B------:R-:W-:Y:S01]  /*0020*/  ELECT P0, URZ, PT ;  /* 0x00000000003f782f */ /* 0x000fe20003800000 */
[----:B------:R-:W-:Y:S01]  /*0030*/  BSSY B0, `(.L_x_0) ;  /* 0x000000f000007945 */ /* 0x000fe20003800000 */
[--C-:B-1----:R-:W-:Y:S02]  /*0040*/  SHF.R.U32.HI R0, RZ, 0x5, R18.reuse ;  /* 0x00000005ff007819 */ /* 0x102fe40000011612 */
[----:B------:R-:W-:-:S03]  /*0050*/  SHF.R.U32.HI R22, RZ, 0x7, R18 ;  /* 0x00000007ff167819 */ /* 0x000fc60000011612 */
[----:B------:R-:W1:Y:S04]  /*0060*/  SHFL.IDX PT, R5, R0, RZ, 0x1f ;  /* 0x00001fff00057589 */ /* 0x000e6800000e0000 */
[----:B------:R2:W3:Y:S01]  /*0070*/  SHFL.IDX PT, R8, R22, RZ, 0x1f ;  /* 0x00001fff16087589 */ /* 0x0004e200000e0000 */
[----:B-1----:R-:W-:-:S13]  /*0080*/  ISETP.NE.OR P0, PT, R5, RZ, !P0 ;  /* 0x000000ff0500720c */ /* 0x002fda0004705670 */
[----:B0-23--:R-:W-:Y:S05]  /*0090*/  @P0 BRA `(.L_x_1) ;  /* 0x0000000000200947 */ /* 0x00dfea0003800000 */
[----:B------:R-:W-:Y:S02]  /*00a0*/  ULDC.64 UR4, c[0x0][0x198] ;  /* 0x0000660000047ab9 */ /* 0x000fe40000000a00 */
[----:B------:R-:W-:Y:S02]  /*00b0*/  UIADD3 UR6, UP0, UR4, 0xf0, URZ ;  /* 0x000000f004067890 */ /* 0x000fe4000ff1e03f */
[----:B------:R-:W-:Y:S02]  /*00c0*/  UIADD3 UR4, UP1, UR4, 0x1f0, URZ ;  /* 0x000001f004047890 */ /* 0x000fe4000ff3e03f */
[----:B------:R-:W-:Y:S02]  /*00d0*/  UIADD3.X UR7, URZ, UR5, URZ, UP0, !UPT ;  /* 0x000000053f077290 */ /* 0x000fe400087fe43f */
[----:B------:R-:W-:-:S07]  /*00e0*/  UIADD3.X UR5, URZ, UR5, URZ, UP1, !UPT ;  /* 0x000000053f057290 */ /* 0x000fce0008ffe43f */
[----:B------:R0:W-:Y:S02]  /*00f0*/  UTMACCTL.PF [UR6] ;  /* 0x00000000060079b9 */ /* 0x0001e40008040000 */
[----:B------:R0:W-:Y:S02]  /*0100*/  UTMACCTL.PF [UR4] ;  /* 0x00000000040079b9 */ /* 0x0001e40008040000 */
[----:B0-----:R-:W-:Y:S01]  /*0110*/  NOP ;  /* 0x0000000000007918 */ /* 0x001fe20000000000 */
.L_x_1:
[----:B------:R-:W-:Y:S05]  /*0120*/  BSYNC B0 ;  /* 0x0000000000007941 */ /* 0x000fea0003800000 */
.L_x_0:
[----:B------:R-:W0:Y:S02]  /*0130*/  SHFL.IDX PT, R2, R0, RZ, 0x1f ;  /* 0x00001fff00027589 */ /* 0x000e2400000e0000 */
[----:B0-----:R-:W-:-:S13]  /*0140*/  ISETP.NE.AND P0, PT, R2, RZ, PT ;  /* 0x000000ff0200720c */ /* 0x001fda0003f05270 */
[----:B------:R-:W-:Y:S05]  /*0150*/  @P0 BRA `(.L_x_2) ;  /* 0x0000000000580947 */ /* 0x000fea0003800000 */
[----:B------:R-:W0:Y:S01]  /*0160*/  S2UR UR8, SR_CgaCtaId ;  /* 0x00000000000879c3 */ /* 0x000e220000008800 */
[----:B------:R-:W-:Y:S01]  /*0170*/  UMOV UR4, 0x400 ;  /* 0x0000040000047882 */ /* 0x000fe20000000000 */
[----:B------:R-:W-:Y:S01]  /*0180*/  UMOV UR5, 0x1 ;  /* 0x0000000100057882 */ /* 0x000fe20000000000 */
[----:B------:R-:W-:Y:S01]  /*0190*/  UMOV UR6, 0x100 ;  /* 0x0000010000067882 */ /* 0x000fe20000000000 */
[----:B------:R-:W-:Y:S01]  /*01a0*/  ELECT P0, URZ, PT ;  /* 0x00000000003f782f */ /* 0x000fe20003800000 */
[----:B------:R-:W-:-:S04]  /*01b0*/  UIADD3 UR6, -UR6, 0x100000, URZ ;  /* 0x0010000006067890 */ /* 0x000fc8000fffe13f */
[----:B------:R-:W-:Y:S02]  /*01c0*/  USHF.L.U32 UR7, UR6, 0xb, URZ ;  /* 0x0000000b06077899 */ /* 0x000fe4000800063f */
[----:B------:R-:W-:Y:S02]  /*01d0*/  USHF.L.U32 UR6, UR6, 0x1, URZ ;  /* 0x0000000106067899 */ /* 0x000fe4000800063f */
[----:B0-----:R-:W-:Y:S02]  /*01e0*/  ULEA UR8, UR8, UR4, 0x18 ;  /* 0x0000000408087291 */ /* 0x001fe4000f8ec03f */
[----:B------:R-:W-:-:S04]  /*01f0*/  UIADD3 UR4, -UR5, 0x100000, URZ ;  /* 0x0010000005047890 */ /* 0x000fc8000fffe13f */
[----:B------:R-:W-:Y:S02]  /*0200*/  USHF.L.U32 UR5, UR4, 0xb, URZ ;  /* 0x0000000b04057899 */ /* 0x000fe4000800063f */
[----:B------:R-:W-:Y:S01]  /*0210*/  USHF.L.U32 UR4, UR4, 0x1, URZ ;  /* 0x0000000104047899 */ /* 0x000fe2000800063f */
[----:B------:R-:W0:Y:S11]  /*0220*/  FENCE.VIEW.ASYNC.S ;  /* 0x00000000000073c6 */ /* 0x000e360000000000 */
[----:B0-----:R0:W1:Y:S01]  /*0230*/  SYNCS.EXCH.64 URZ, [UR8], UR4 ;  /* 0x00000004083f75b2 */ /* 0x0010620008000100 */
[----:B------:R0:W2:Y:S01]  /*0240*/  SYNCS.EXCH.64 URZ, [UR8+0x20], UR6 ;  /* 0x00002006083f75b2 */ /* 0x0000a20008000100 */
[----:B------:R0:W3:Y:S01]  /*0250*/  SYNCS.EXCH.64 URZ, [UR8+0x8], UR4 ;  /* 0x00000804083f75b2 */ /* 0x0000e20008000100 */
[----:B------:R0:W4:Y:S01]  /*0260*/  SYNCS.EXCH.64 URZ, [UR8+0x28], UR6 ;  /* 0x00002806083f75b2 */ /* 0x0001220008000100 */
[----:B------:R0:W0:Y:S01]  /*0270*/  SYNCS.EXCH.64 URZ, [UR8+0x10], UR4 ;  /* 0x00001004083f75b2 */ /* 0x0000220008000100 */
[----:B------:R0:W0:Y:S01]  /*0280*/  SYNCS.EXCH.64 URZ, [UR8+0x30], UR6 ;  /* 0x00003006083f75b2 */ /* 0x0000220008000100 */
[----:B------:R0:W0:Y:S01]  /*0290*/  SYNCS.EXCH.64 URZ, [UR8+0x18], UR4 ;  /* 0x00001804083f75b2 */ /* 0x0000220008000100 */
[----:B------:R0:W0:Y:S01]  /*02a0*/  SYNCS.EXCH.64 URZ, [UR8+0x38], UR6 ;  /* 0x00003806083f75b2 */ /* 0x0000220008000100 */
[----:B------:R-:W-:Y:S01]  /*02b0*/  NOP ;  /* 0x0000000000007918 */ /* 0x000fe20000000000 */
.L_x_2:
[----:B------:R-:W5:Y:S01]  /*02c0*/  SHFL.IDX PT, R0, R0, RZ, 0x1f ;  /* 0x00001fff00007589 */ /* 0x000f6200000e0000 */
[----:B------:R-:W-:Y:S01]  /*02d0*/  ELECT P0, URZ, PT ;  /* 0x00000000003f782f */ /* 0x000fe20003800000 */
[----:B------:R-:W1:Y:S01]  /*02e0*/  LDC R2, c[0x0][0x65c] ;  /* 0x00019700ff027b82 */ /* 0x000e620000000800 */
[----:B------:R-:W-:Y:S01]  /*02f0*/  SHF.R.S32.HI R6, RZ, 0x1f, R5 ;  /* 0x0000001fff067819 */ /* 0x000fe20000011405 */
[----:B------:R-:W2:Y:S01]  /*0300*/  S2R R3, SR_CTAID.Y ;  /* 0x0000000000037919 */ /* 0x000ea20000002600 */
[----:B0-----:R-:W-:Y:S01]  /*0310*/  UMOV UR4, 0x20 ;  /* 0x0000002000047882 */ /* 0x001fe20000000000 */
[----:B------:R-:W-:Y:S01]  /*0320*/  ISETP.NE.AND P2, PT, R8, RZ, PT ;  /* 0x000000ff0800720c */ /* 0x000fe20003f45270 */
[----:B------:R-:W-:Y:S01]  /*0330*/  NOP ;  /* 0x0000000000007918 */ /* 0x000fe20000000000 */
[----:B------:R-:W0:Y:S01]  /*0340*/  S2R R4, SR_CTAID.X ;  /* 0x0000000000047919 */ /* 0x000e220000002500 */
[----:B------:R-:W-:Y:S01]  /*0350*/  LEA.HI R6, R6, R5, RZ, 0x2 ;  /* 0x0000000506067211 */ /* 0x000fe200078f10ff */
[----:B------:R-:W-:Y:S01]  /*0360*/  NOP ;  /* 0x0000000000007918 */ /* 0x000fe20000000000 */
[----:B-----5:R-:W-:-:S02]  /*0370*/  ISETP.NE.OR P0, PT, R0, RZ, !P0 ;  /* 0x000000ff0000720c */ /* 0x020fc40004705670 */
[----:B-1----:R-:W-:-:S04]  /*0380*/  ISETP.NE.AND P3, PT, R2, 0x1, PT ;  /* 0x000000010200780c */ /* 0x002fc80003f65270 */
[----:B------:R-:W-:Y:S02]  /*0390*/  P2R R0, PR, RZ, 0x8 ;  /* 0x00000008ff007803 */ /* 0x000fe40000000000 */
[----:B------:R-:W-:-:S05]  /*03a0*/  LOP3.LUT R0, R6, 0xfffffffc, RZ, 0xc0, !PT ;  /* 0xfffffffc06007812 */ /* 0x000fca00078ec0ff */
[----:B------:R-:W-:Y:S01]  /*03b0*/  VOTEU.ALL UP0, P0 ;  /* 0x00000000003f7886 */ /* 0x000fe20000000000 */
[----:B------:R-:W-:Y:S01]  /*03c0*/  IMAD.IADD R0, R5, 0x1, -R0 ;  /* 0x0000000105007824 */ /* 0x000fe200078e0a00 */
[----:B------:R-:W0:Y:S01]  /*03d0*/  @P3 LDC R17, c[0x0][0x10] ;  /* 0x00000400ff113b82 */ /* 0x000e220000000800 */
[----:B------:R-:W-:Y:S01]  /*03e0*/  VOTEU.ALL UP1, P0 ;  /* 0x00000000003f7886 */ /* 0x000fe20000020000 */
[----:B--2---:R-:W-:Y:S01]  /*03f0*/  @P3 IMAD.MOV.U32 R6, RZ, RZ, R3 ;  /* 0x000000ffff063224 */ /* 0x004fe200078e0003 */
[----:B------:R-:W-:Y:S01]  /*0400*/  @!UP0 UMOV UR6, 0x400 ;  /* 0x0000040000068882 */ /* 0x000fe20000000000 */
[----:B------:R-:W-:-:S04]  /*0410*/  @!UP0 UIADD3 UR4, -UR4, 0x100000, URZ ;  /* 0x0010000004048890 */ /* 0x000fc8000fffe13f */
[----:B------:R-:W-:Y:S02]  /*0420*/  @!UP0 USHF.L.U32 UR5, UR4, 0xb, URZ ;  /* 0x0000000b04058899 */ /* 0x000fe4000800063f */
[----:B------:R-:W-:Y:S01]  /*0430*/  @!UP0 USHF.L.U32 UR4, UR4, 0x1, URZ ;  /* 0x0000000104048899 */ /* 0x000fe2000800063f */
[----:B------:R-:W-:Y:S02]  /*0440*/  @P3 IMAD.MOV.U32 R7, RZ, RZ, RZ ;  /* 0x000000ffff073224 */ /* 0x000fe400078e00ff */
[----:B------:R-:W-:Y:S01]  /*0450*/  IMAD.MOV.U32 R5, RZ, RZ, RZ ;  /* 0x000000ffff057224 */ /* 0x000fe200078e00ff */
[----:B------:R-:W1:Y:S01]  /*0460*/  @!UP0 S2UR UR7, SR_CgaCtaId ;  /* 0x00000000000789c3 */ /* 0x000e620000008800 */
[----:B------:R-:W-:-:S07]  /*0470*/  @P3 IMAD.MOV.U32 R11, RZ, RZ, RZ ;  /* 0x000000ffff0b3224 */ /* 0x000fce00078e00ff */
[----:B------:R-:W2:Y:S01]  /*0480*/  @!P3 LDC R9, c[0x0][0xc] ;  /* 0x00000300ff09bb82 */ /* 0x000ea20000000800 */
[----:B0-----:R-:W-:-:S04]  /*0490*/  @P3 IMAD.WIDE.U32 R16, R4, R17, R6 ;  /* 0x0000001104103225 */ /* 0x001fc800078e0006 */
[----:B------:R-:W-:Y:S01]  /*04a0*/  @P3 IMAD.IADD R17, R17, 0x1, R11 ;  /* 0x0000000111113824 */ /* 0x000fe200078e020b */
[----:B-1----:R-:W-:Y:S01]  /*04b0*/  @!UP0 ULEA UR6, UR7, UR6, 0x18 ;  /* 0x0000000607068291 */ /* 0x002fe2000f8ec03f */
[----:B------:R-:W-:Y:S01]  /*04c0*/  VOTEU.ALL UP0, P0 ;  /* 0x00000000003f7886 */ /* 0x000fe20000000000 */
[----:B------:R-:W-:-:S04]  /*04d0*/  ISETP.NE.AND P0, PT, R0, 0x3, PT ;  /* 0x000000030000780c */ /* 0x000fc80003f05270 */
[----:B------:R-:W-:Y:S01]  /*04e0*/  ISETP.EQ.OR P0, PT, R0, RZ, !P0 ;  /* 0x000000ff0000720c */ /* 0x000fe20004702670 */
[----:B--2---:R-:W-:-:S03]  /*04f0*/  @!P3 IMAD.WIDE.U32 R6, R9, R3, R4 ;  /* 0x000000030906b225 */ /* 0x004fc600078e0004 */
[C---:B------:R-:W-:Y:S01]  /*0500*/  ISETP.EQ.AND P0, PT, R8.reuse, RZ, P0 ;  /* 0x000000ff0800720c */ /* 0x040fe20000702270 */
[----:B------:R-:W-:Y:S01]  /*0510*/  VIADD R8, R8, 0xffffffff ;  /* 0xffffffff08087836 */ /* 0x000fe20000000000 */
[----:B------:R-:W0:Y:S02]  /*0520*/  FENCE.VIEW.ASYNC.S ;  /* 0x00000000000073c6 */ /* 0x000e240000000000 */
[----:B0-----:R0:W3:Y:S01]  /*0530*/  @!UP0 SYNCS.EXCH.64 URZ, [UR6+0x50], UR4 ;  /* 0x00005004063f85b2 */ /* 0x0010e20008000100 */
[----:B------:R-:W-:Y:S01]  /*0540*/  @!P3 IMAD.MOV.U32 R16, RZ, RZ, R6 ;  /* 0x000000ffff10b224 */ /* 0x000fe200078e0006 */
[----:B------:R-:W-:Y:S01]  /*0550*/  SEL R19, RZ, 0x1, !P0 ;  /* 0x00000001ff137807 */ /* 0x000fe20004000000 */
[----:B------:R-:W-:Y:S01]  /*0560*/  @!P3 IMAD.MOV.U32 R17, RZ, RZ, R7 ;  /* 0x000000ffff11b224 */ /* 0x000fe200078e0007 */
[----:B------:R-:W-:-:S04]  /*0570*/  ISETP.GE.U32.AND P1, PT, R8, 0x2, PT ;  /* 0x000000020800780c */ /* 0x000fc80003f26070 */
[----:B------:R-:W-:Y:S01]  /*0580*/  SEL R19, R19, 0x2, P1 ;  /* 0x0000000213137807 */ /* 0x000fe20000800000 */
[----:B------:R0:W3:Y:S01]  /*0590*/  @!UP1 SYNCS.EXCH.64 URZ, [UR6+0x58], UR4 ;  /* 0x00005804063f95b2 */ /* 0x0000e20008000100 */
[----:B------:R-:W-:Y:S01]  /*05a0*/  NOP ;  /* 0x0000000000007918 */ /* 0x000fe20000000000 */
[----:B---34-:R-:W-:Y:S06]  /*05b0*/  BAR.SYNC.DEFER_BLOCKING 0x0 ;  /* 0x0000000000007b1d */ /* 0x018fec0000010000 */
[----:B------:R-:W-:Y:S05]  /*05c0*/  @!P2 BRA `(.L_x_3) ;  /* 0x0000005c0018a947 */ /* 0x000fea0003800000 */
[----:B------:R-:W-:-:S13]  /*05d0*/  ISETP.GT.U32.AND P0, PT, R8, 0x1, PT ;  /* 0x000000010800780c */ /* 0x000fda0003f04070 */
[----:B0-----:R-:W-:Y:S05]  /*05e0*/  @P0 EXIT ;  /* 0x000000000000094d */ /* 0x001fea0003800000 */
[----:B------:R-:W-:Y:S01]  /*05f0*/  ULDC.64 UR4, c[0x0][0x650] ;  /* 0x0001940000047ab9 */ /* 0x000fe20000000a00 */
[----:B------:R-:W-:Y:S01]  /*0600*/  PRMT R0, RZ, 0x7610, R0 ;  /* 0x00007610ff007816 */ /* 0x000fe20000000000 */
[----:B------:R-:W-:Y:S01]  /*0610*/  IMAD.MOV.U32 R91, RZ, RZ, -0x1 ;  /* 0xffffffffff5b7424 */ /* 0x000fe200078e00ff */
[----:B------:R-:W-:Y:S01]  /*0620*/  ISETP.GE.U32.AND P0, PT, R16, UR4, PT ;  /* 0x0000000410007c0c */ /* 0x000fe2000bf06070 */
[----:B------:R-:W-:Y:S02]  /*0630*/  IMAD.MOV.U32 R92, RZ, RZ, -0x1 ;  /* 0xffffffffff5c7424 */ /* 0x000fe400078e00ff */
[----:B------:R-:W-:Y:S01]  /*0640*/  IMAD.MOV.U32 R89, RZ, RZ, -0x1 ;  /* 0xffffffffff597424 */ /* 0x000fe200078e00ff */
[----:B------:R-:W-:-:S13]  /*0650*/  ISETP.GE.U32.AND.EX P0, PT, R17, UR5, PT, P0 ;  /* 0x0000000511007c0c */ /* 0x000fda000bf06100 */
[----:B------:R-:W-:Y:S05]  /*0660*/  @P0 BRA `(.L_x_4) ;  /* 0x0000000400540947 */ /* 0x000fea0003800000 */
[----:B------:R-:W0:Y:S01]  /*0670*/  LDC.64 R14, c[0x0][0x628] ;  /* 0x00018a00ff0e7b82 */ /* 0x000e220000000a00 */
[----:B------:R-:W-:Y:S02]  /*0680*/  IMAD.MOV.U32 R6, RZ, RZ, R16 ;  /* 0x000000ffff067224 */ /* 0x000fe400078e0010 */
[----:B------:R-:W-:-:S05]  /*0690*/  IMAD.MOV.U32 R7, RZ, RZ, R17 ;  /* 0x000000ffff077224 */ /* 0x000fca00078e0011 */
[----:B------:R-:W1:Y:S08]  /*06a0*/  LDC R0, c[0x0][0x630] ;  /* 0x00018c00ff007b82 */ /* 0x000e700000000800 */
[----:B------:R-:W2:Y:S01]  /*06b0*/  LDC.64 R20, c[0x0][0x620] ;  /* 0x00018800ff147b82 */ /* 0x000ea20000000a00 */
[----:B0-----:R-:W-:-:S04]  /*06c0*/  ISETP.NE.U32.AND P0, PT, R14, RZ, PT ;  /* 0x000000ff0e00720c */ /* 0x001fc80003f05070 */
[----:B------:R-:W-:-:S13]  /*06d0*/  ISETP.NE.AND.EX P0, PT, R15, RZ, PT, P0 ;  /* 0x000000ff0f00720c */ /* 0x000fda0003f05300 */
[----:B-12---:R-:W-:Y:S05]  /*06e0*/  @!P0 BRA `(.L_x_5) ;  /* 0x0000000000288947 */ /* 0x006fea0003800000 */
[----:B------:R-:W0:Y:S02]  /*06f0*/  LDC R11, c[0x0][0x634] ;  /* 0x00018d00ff0b7b82 */ /* 0x000e240000000800 */
[----:B0-----:R-:W-:-:S05]  /*0700*/  IADD3 R11, P0, R16, R11, RZ ;  /* 0x0000000b100b7210 */ /* 0x001fca0007f1e0ff */
[----:B------:R-:W-:-:S04]  /*0710*/  IMAD.X R13, RZ, RZ, R17, P0 ;  /* 0x000000ffff0d7224 */ /* 0x000fc800000e0611 */
[----:B------:R-:W-:-:S04]  /*0720*/  IMAD.WIDE.U32 R6, R13, R14, RZ ;  /* 0x0000000e0d067225 */ /* 0x000fc800078e00ff */
[----:B------:R-:W-:-:S04]  /*0730*/  IMAD.WIDE.U32 R8, P0, R11, R15, R6 ;  /* 0x0000000f0b087225 */ /* 0x000fc80007800006 */
[----:B------:R-:W-:-:S04]  /*0740*/  IMAD.WIDE.U32 R6, R11, R14, RZ ;  /* 0x0000000e0b067225 */ /* 0x000fc800078e00ff */
[----:B------:R-:W-:Y:S01]  /*0750*/  IMAD.X R11, RZ, RZ, RZ, P0 ;  /* 0x000000ffff0b7224 */ /* 0x000fe200000e06ff */
[----:B------:R-:W-:Y:S01]  /*0760*/  IADD3 RZ, P0, R7, R8, RZ ;  /* 0x0000000807ff7210 */ /* 0x000fe20007f1e0ff */
[----:B------:R-:W-:-:S04]  /*0770*/  IMAD.MOV.U32 R10, RZ, RZ, R9 ;  /* 0x000000ffff0a7224 */ /* 0x000fc800078e0009 */
[----:B------:R-:W-:-:S08]  /*0780*/  IMAD.WIDE.U32.X R6, R13, R15, R10, P0 ;  /* 0x0000000f0d067225 */ /* 0x000fd000000e040a */
.L_x_5:
[-CC-:B------:R-:W-:Y:S01]  /*0790*/  SHF.R.U64 R89, R6, R0.reuse, R7.reuse ;  /* 0x0000000006597219 */ /* 0x180fe20000001207 */
[----:B------:R-:W0:Y:S01]  /*07a0*/  LDC R10, c[0x0][0x618] ;  /* 0x00018600ff0a7b82 */ /* 0x000e220000000800 */
[----:B------:R-:W-:Y:S01]  /*07b0*/  SHF.R.U32.HI R5, RZ, R0, R7 ;  /* 0x00000000ff057219 */ /* 0x000fe20000011607 */
[----:B------:R-:W-:Y:S01]  /*07c0*/  ULDC UR4, c[0x0][0x150] ;  /* 0x0000540000047ab9 */ /* 0x000fe20000000800 */
[----:B------:R-:W-:Y:S02]  /*07d0*/  IADD3 R9, P0, RZ, -R89, RZ ;  /* 0x80000059ff097210 */ /* 0x000fe40007f1e0ff */
[----:B------:R-:W-:-:S03]  /*07e0*/  I2FP.F32.U32 R0, R4 ;  /* 0x0000000400007245 */ /* 0x000fc60000201000 */
[----:B------:R-:W1:Y:S01]  /*07f0*/  LDC.64 R28, c[0x0][0x640] ;  /* 0x00019000ff1c7b82 */ /* 0x000e620000000a00 */
[----:B------:R-:W-:Y:S02]  /*0800*/  IMAD.X R11, RZ, RZ, ~R5, P0 ;  /* 0x000000ffff0b7224 */ /* 0x000fe400000e0e05 */
[----:B------:R-:W-:Y:S01]  /*0810*/  FMUL R0, R0, UR4 ;  /* 0x0000000400007c20 */ /* 0x000fe20008400000 */
[----:B------:R-:W-:Y:S01]  /*0820*/  IMAD.WIDE.U32 R6, R9, R20, R16 ;  /* 0x0000001409067225 */ /* 0x000fe200078e0010 */
[----:B------:R-:W-:-:S03]  /*0830*/  ULDC UR4, c[0x0][0x154] ;  /* 0x0000550000047ab9 */ /* 0x000fc60000000800 */
[----:B------:R-:W-:Y:S01]  /*0840*/  IMAD R8, R11, R20, RZ ;  /* 0x000000140b087224 */ /* 0x000fe200078e02ff */
[----:B------:R-:W2:Y:S01]  /*0850*/  LDC R5, c[0x0][0x144] ;  /* 0x00005100ff057b82 */ /* 0x000ea20000000800 */
[----:B------:R-:W3:Y:S02]  /*0860*/  F2I.U32.TRUNC.NTZ R0, R0 ;  /* 0x0000000000007305 */ /* 0x000ee4000020f000 */
[----:B------:R-:W-:-:S04]  /*0870*/  IMAD R9, R9, R21, R8 ;  /* 0x0000001509097224 */ /* 0x000fc800078e0208 */
[----:B------:R-:W-:Y:S01]  /*0880*/  IMAD.IADD R7, R7, 0x1, R9 ;  /* 0x0000000107077824 */ /* 0x000fe200078e0209 */
[----:B------:R-:W4:Y:S01]  /*0890*/  LDC R12, c[0x0][0x608] ;  /* 0x00018200ff0c7b82 */ /* 0x000f220000000800 */
[----:B------:R-:W-:-:S03]  /*08a0*/  IMAD.MOV.U32 R9, RZ, RZ, -0x1 ;  /* 0xffffffffff097424 */ /* 0x000fc600078e00ff */
[-CC-:B0-----:R-:W-:Y:S02]  /*08b0*/  SHF.R.U64 R20, R6, R10.reuse, R7.reuse ;  /* 0x0000000a06147219 */ /* 0x181fe40000001207 */
[----:B------:R-:W-:Y:S02]  /*08c0*/  I2FP.F32.U32 R6, R3 ;  /* 0x0000000300067245 */ /* 0x000fe40000201000 */
[----:B------:R-:W0:Y:S01]  /*08d0*/  LDC R26, c[0x0][0x658] ;  /* 0x00019600ff1a7b82 */ /* 0x000e220000000800 */
[----:B-1----:R-:W-:Y:S01]  /*08e0*/  ISETP.NE.U32.AND P0, PT, R28, RZ, PT ;  /* 0x000000ff1c00720c */ /* 0x002fe20003f05070 */
[----:B---3--:R-:W-:Y:S01]  /*08f0*/  IMAD.MOV R8, RZ, RZ, -R0 ;  /* 0x000000ffff087224 */ /* 0x008fe200078e0a00 */
[----:B------:R-:W-:Y:S01]  /*0900*/  SHF.R.U32.HI R7, RZ, R10, R7 ;  /* 0x0000000aff077219 */ /* 0x000fe20000011607 */
[----:B------:R-:W-:Y:S01]  /*0910*/  FMUL R6, R6, UR4 ;  /* 0x0000000406067c20 */ /* 0x000fe20008400000 */
[----:B------:R-:W-:-:S03]  /*0920*/  ISETP.NE.AND.EX P0, PT, R29, RZ, PT, P0 ;  /* 0x000000ff1d00720c */ /* 0x000fc60003f05300 */
[----:B------:R-:W1:Y:S01]  /*0930*/  LDC R14, c[0x0][0x148] ;  /* 0x00005200ff0e7b82 */ /* 0x000e620000000800 */
[----:B--2---:R-:W-:-:S07]  /*0940*/  IMAD R0, R5, R8, R4 ;  /* 0x0000000805007224 */ /* 0x004fce00078e0204 */
[----:B------:R-:W2:Y:S01]  /*0950*/  LDC R24, c[0x0][0x600] ;  /* 0x00018000ff187b82 */ /* 0x000ea20000000800 */
[-CC-:B----4-:R-:W-:Y:S02]  /*0960*/  SHF.R.U64 R30, R20, R12.reuse, R7.reuse ;  /* 0x0000000c141e7219 */ /* 0x190fe40000001207 */
[----:B------:R-:W-:Y:S01]  /*0970*/  SHF.R.U32.HI R5, RZ, R12, R7 ;  /* 0x0000000cff057219 */ /* 0x000fe20000011607 */
[----:B------:R-:W-:Y:S01]  /*0980*/  IMAD.MOV.U32 R7, RZ, RZ, 0x1 ;  /* 0x00000001ff077424 */ /* 0x000fe200078e00ff */
[----:B------:R3:W4:Y:S03]  /*0990*/  F2I.U32.TRUNC.NTZ R12, R6 ;  /* 0x00000006000c7305 */ /* 0x000726000020f000 */
[----:B------:R-:W1:Y:S01]  /*09a0*/  LDC R15, c[0x0][0x648] ;  /* 0x00019200ff0f7b82 */ /* 0x000e620000000800 */
[-C--:B0-----:R-:W-:Y:S02]  /*09b0*/  SHF.L.U32 R4, R9, R26.reuse, RZ ;  /* 0x0000001a09047219 */ /* 0x081fe400000006ff */
[----:B------:R-:W-:-:S02]  /*09c0*/  SHF.R.U64 R32, R30, R26, R5 ;  /* 0x0000001a1e207219 */ /* 0x000fc40000001205 */
[----:B------:R-:W-:Y:S02]  /*09d0*/  LOP3.LUT R11, RZ, R4, RZ, 0x33, !PT ;  /* 0x00000004ff0b7212 */ /* 0x000fe400078e33ff */
[-C--:B------:R-:W-:Y:S01]  /*09e0*/  SHF.R.U32.HI R5, RZ, R26.reuse, R5 ;  /* 0x0000001aff057219 */ /* 0x080fe20000011605 */
[----:B------:R-:W0:Y:S01]  /*09f0*/  LDC R21, c[0x0][0x638] ;  /* 0x00018e00ff157b82 */ /* 0x000e220000000800 */
[----:B------:R-:W-:Y:S01]  /*0a00*/  SHF.L.U32 R10, R7, R26, RZ ;  /* 0x0000001a070a7219 */ /* 0x000fe200000006ff */
[----:B------:R-:W-:-:S06]  /*0a10*/  IMAD.MOV.U32 R4, RZ, RZ, R32 ;  /* 0x000000ffff047224 */ /* 0x000fcc00078e0020 */
[----:B------:R-:W0:Y:S01]  /*0a20*/  LDC R91, c[0x0][0x610] ;  /* 0x00018400ff5b7b82 */ /* 0x000e220000000800 */
[----:B---34-:R-:W-:Y:S05]  /*0a30*/  @!P0 BRA `(.L_x_6) ;  /* 0x0000000000288947 */ /* 0x018fea0003800000 */
[----:B------:R-:W3:Y:S02]  /*0a40*/  LDC R9, c[0x0][0x64c] ;  /* 0x00019300ff097b82 */ /* 0x000ee40000000800 */
[----:B---3--:R-:W-:-:S05]  /*0a50*/  IADD3 R9, P0, R32, R9, RZ ;  /* 0x0000000920097210 */ /* 0x008fca0007f1e0ff */
        /* <DEDUP_REMOVED lines=8> */
.L_x_6:
[----:B-1----:R-:W-:Y:S01]  /*0ae0*/  SHF.R.U64 R4, R4, R15, R5 ;  /* 0x0000000f04047219 */ /* 0x002fe20000001205 */
[----:B--2---:R-:W-:Y:S01]  /*0af0*/  VIADD R5, R24, 0xffffffff ;  /* 0xffffffff18057836 */ /* 0x004fe20000000000 */
[----:B------:R-:W-:Y:S01]  /*0b00*/  LOP3.LUT R11, R30, R11, RZ, 0xc0, !PT ;  /* 0x0000000b1e0b7212 */ /* 0x000fe200078ec0ff */
[----:B------:R-:W-:Y:S02]  /*0b10*/  IMAD.MOV R12, RZ, RZ, -R12 ;  /* 0x000000ffff0c7224 */ /* 0x000fe400078e0a0c */
[----:B------:R-:W-:Y:S02]  /*0b20*/  IMAD.MOV R6, RZ, RZ, -R4 ;  /* 0x000000ffff067224 */ /* 0x000fe400078e0a04 */
[----:B------:R-:W-:Y:S01]  /*0b30*/  IMAD R11, R10, R4, R11 ;  /* 0x000000040a0b7224 */ /* 0x000fe200078e020b */
[----:B------:R-:W-:Y:S01]  /*0b40*/  LOP3.LUT R4, R20, R5, RZ, 0xc0, !PT ;  /* 0x0000000514047212 */ /* 0x000fe200078ec0ff */
[----:B------:R-:W-:Y:S02]  /*0b50*/  @P3 IMAD R0, R14, R12, R3 ;  /* 0x0000000c0e003224 */ /* 0x000fe400078e0203 */
[----:B0-----:R-:W-:-:S02]  /*0b60*/  IMAD R3, R6, R21, R32 ;  /* 0x0000001506037224 */ /* 0x001fc400078e0220 */
[----:B------:R-:W-:Y:S02]  /*0b70*/  IMAD R91, R11, R91, R0 ;  /* 0x0000005b0b5b7224 */ /* 0x000fe400078e0200 */
[----:B------:R-:W-:Y:S02]  /*0b80*/  IMAD R4, R3, R24, R4 ;  /* 0x0000001803047224 */ /* 0x000fe400078e0204 */
[----:B------:R-:W-:-:S03]  /*0b90*/  IMAD.MOV.U32 R0, RZ, RZ, 0x1 ;  /* 0x00000001ff007424 */ /* 0x000fc600078e00ff */
[----:B------:R-:W-:Y:S02]  /*0ba0*/  SEL R92, R4, R91, !P3 ;  /* 0x0000005b045c7207 */ /* 0x000fe40005800000 */
[----:B------:R-:W-:-:S07]  /*0bb0*/  SEL R91, R91, R4, !P3 ;  /* 0x000000045b5b7207 */ /* 0x000fce0005800000 */
.L_x_4:
[----:B------:R-:W-:-:S08]  /*0bc0*/  NOP ;  /* 0x0000000000007918 */ /* 0x000fd00000000000 */
[----:B------:R-:W0:Y:S02]  /*0bd0*/  USETMAXREG.TRY_ALLOC.CTAPOOL UP0, 0xe8 ;  /* 0x000000e8000079c8 */ /* 0x000e240008000600 */
[----:B0-----:R-:W-:-:S13]  /*0be0*/  PLOP3.LUT P0, PT, PT, PT, UP0, 0x80, 0x0 ;  /* 0x000000000000781c */ /* 0x001fda0003f0f008 */
[----:B------:R-:W-:Y:S05]  /*0bf0*/  @!P0 BRA `(.L_x_4) ;  /* 0xfffffffc00f08947 */ /* 0x000fea000383ffff */
[----:B------:R-:W-:Y:S01]  /*0c00*/  ULDC.64 UR4, c[0x0][0x598] ;  /* 0x0001660000047ab9 */ /* 0x000fe20000000a00 */
[----:B------:R-:W-:Y:S01]  /*0c10*/  ULDC.64 UR36, c[0x0][0x208] ;  /* 0x0000820000247ab9 */ /* 0x000fe20000000a00 */
[----:B------:R-:W-:-:S04]  /*0c20*/  ISETP.NE.U32.AND P0, PT, RZ, UR4, PT ;  /* 0x00000004ff007c0c */ /* 0x000fc8000bf05070 */
[----:B------:R-:W-:-:S13]  /*0c30*/  ISETP.NE.AND.EX P0, PT, RZ, UR5, PT, P0 ;  /* 0x00000005ff007c0c */ /* 0x000fda000bf05300 */
[----:B------:R-:W-:Y:S05]  /*0c40*/  @!P0 BRA `(.L_x_7) ;  /* 0x00000000001c8947 */ /* 0x000fea0003800000 */
[----:B------:R-:W0:Y:S02]  /*0c50*/  LDC.64 R4, c[0x0][0x598] ;  /* 0x00016600ff047b82 */ /* 0x000e240000000a00 */
[----:B0-----:R-:W2:Y:S02]  /*0c60*/  LDG.E.64 R4, desc[UR36][R4.64] ;  /* 0x0000002404047981 */ /* 0x001ea4000c1e1b00 */
[----:B--2---:R-:W-:-:S04]  /*0c70*/  ISETP.NE.U32.AND P0, PT, R4, RZ, PT ;  /* 0x000000ff0400720c */ /* 0x004fc80003f05070 */
[----:B------:R-:W-:-:S13]  /*0c80*/  ISETP.NE.AND.EX P0, PT, R5, RZ, PT, P0 ;  /* 0x000000ff0500720c */ /* 0x000fda0003f05300 */
[----:B------:R-:W-:Y:S05]  /*0c90*/  @!P0 BRA `(.L_x_7) ;  /* 0x0000000000088947 */ /* 0x000fea0003800000 */
[----:B------:R0:W5:Y:S01]  /*0ca0*/  LD.E R23, desc[UR36][R4.64] ;  /* 0x0000002404177980 */ /* 0x000162000c101900 */
[----:B------:R-:W-:Y:S05]  /*0cb0*/  BRA `(.L_x_8) ;  /* 0x0000000000247947 */ /* 0x000fea0003800000 */
.L_x_7:
[----:B------:R-:W-:Y:S02]  /*0cc0*/  ULDC.64 UR4, c[0x0][0x588] ;  /* 0x0001620000047ab9 */ /* 0x000fe40000000a00 */
[----:B------:R-:W-:-:S04]  /*0cd0*/  ISETP.NE.U32.AND P0, PT, RZ, UR4, PT ;  /* 0x00000004ff007c0c */ /* 0x000fc8000bf05070 */
[----:B------:R-:W-:-:S13]  /*0ce0*/  ISETP.NE.AND.EX P0, PT, RZ, UR5, PT, P0 ;  /* 0x00000005ff007c0c */ /* 0x000fda000bf05300 */
[----:B------:R-:W-:Y:S05]  /*0cf0*/  @!P0 BRA `(.L_x_9) ;  /* 0x00000000000c8947 */ /* 0x000fea0003800000 */
[----:B------:R-:W0:Y:S02]  /*0d00*/  LDC.64 R4, c[0x0][0x588] ;  /* 0x00016200ff047b82 */ /* 0x000e240000000a00 */
[----:B0-----:R1:W5:Y:S01]  /*0d10*/  LDG.E R23, desc[UR36][R4.64] ;  /* 0x0000002404177981 */ /* 0x001362000c1e1900 */
[----:B------:R-:W-:Y:S05]  /*0d20*/  BRA `(.L_x_8) ;  /* 0x0000000000087947 */ /* 0x000fea0003800000 */
.L_x_9:
[----:B------:R-:W-:Y:S02]  /*0d30*/  ULDC UR4, c[0x0][0x580] ;  /* 0x0001600000047ab9 */ /* 0x000fe40000000800 */
[----:B------:R-:W-:-:S07]  /*0d40*/  IMAD.U32 R23, RZ, RZ, UR4 ;  /* 0x00000004ff177e24 */ /* 0x000fce000f8e00ff */
.L_x_8:
[----:B------:R-:W-:Y:S02]  /*0d50*/  ULDC.64 UR4, c[0x0][0x5a0] ;  /* 0x0001680000047ab9 */ /* 0x000fe40000000a00 */
[----:B------:R-:W-:-:S04]  /*0d60*/  ISETP.NE.U32.AND P0, PT, RZ, UR4, PT ;  /* 0x00000004ff007c0c */ /* 0x000fc8000bf05070 */
[----:B------:R-:W-:-:S13]  /*0d70*/  ISETP.NE.AND.EX P0, PT, RZ, UR5, PT, P0 ;  /* 0x00000005ff007c0c */ /* 0x000fda000bf05300 */
[----:B------:R-:W-:Y:S05]  /*0d80*/  @!P0 BRA `(.L_x_10) ;  /* 0x00000000001c8947 */ /* 0x000fea0003800000 */
[----:B01----:R-:W0:Y:S02]  /*0d90*/  LDC.64 R4, c[0x0][0x5a0] ;  /* 0x00016800ff047b82 */ /* 0x003e240000000a00 */
[----:B0-----:R-:W2:Y:S02]  /*0da0*/  LDG.E.64 R4, desc[UR36][R4.64] ;  /* 0x0000002404047981 */ /* 0x001ea4000c1e1b00 */
[----:B--2---:R-:W-:-:S04]  /*0db0*/  ISETP.NE.U32.AND P0, PT, R4, RZ, PT ;  /* 0x000000ff0400720c */ /* 0x004fc80003f05070 */
[----:B------:R-:W-:-:S13]  /*0dc0*/  ISETP.NE.AND.EX P0, PT, R5, RZ, PT, P0 ;  /* 0x000000ff0500720c */ /* 0x000fda0003f05300 */
[----:B------:R-:W-:Y:S05]  /*0dd0*/  @!P0 BRA `(.L_x_10) ;  /* 0x0000000000088947 */ /* 0x000fea0003800000 */
[----:B------:R0:W5:Y:S01]  /*0de0*/  LD.E R88, desc[UR36][R4.64] ;  /* 0x0000002404587980 */ /* 0x000162000c101900 */
[----:B------:R-:W-:Y:S05]  /*0df0*/  BRA `(.L_x_11) ;  /* 0x0000000000247947 */ /* 0x000fea0003800000 */
.L_x_10:
[----:B------:R-:W-:Y:S02]  /*0e00*/  ULDC.64 UR4, c[0x0][0x590] ;  /* 0x0001640000047ab9 */ /* 0x000fe40000000a00 */
[----:B------:R-:W-:-:S04]  /*0e10*/  ISETP.NE.U32.AND P0, PT, RZ, UR4, PT ;  /* 0x00000004ff007c0c */ /* 0x000fc8000bf05070 */
[----:B------:R-:W-:-:S13]  /*0e20*/  ISETP.NE.AND.EX P0, PT, RZ, UR5, PT, P0 ;  /* 0x00000005ff007c0c */ /* 0x000fda000bf05300 */
[----:B------:R-:W-:Y:S05]  /*0e30*/  @!P0 BRA `(.L_x_12) ;  /* 0x00000000000c8947 */ /* 0x000fea0003800000 */
[----:B01----:R-:W0:Y:S02]  /*0e40*/  LDC.64 R4, c[0x0][0x590] ;  /* 0x00016400ff047b82 */ /* 0x003e240000000a00 */
[----:B0-----:R1:W5:Y:S01]  /*0e50*/  LDG.E R88, desc[UR36][R4.64] ;  /* 0x0000002404587981 */ /* 0x001362000c1e1900 */
[----:B------:R-:W-:Y:S05]  /*0e60*/  BRA `(.L_x_11) ;  /* 0x0000000000087947 */ /* 0x000fea0003800000 */
.L_x_12:
[----:B------:R-:W-:Y:S02]  /*0e70*/  ULDC UR4, c[0x0][0x584] ;  /* 0x0001610000047ab9 */ /* 0x000fe40000000800 */
[----:B------:R-:W-:-:S07]  /*0e80*/  IMAD.U32 R88, RZ, RZ, UR4 ;  /* 0x00000004ff587e24 */ /* 0x000fce000f8e00ff */
.L_x_11:
[----:B------:R-:W-:-:S13]  /*0e90*/  LOP3.LUT P0, RZ, R0, 0xff, RZ, 0xc0, !PT ;  /* 0x000000ff00ff7812 */ /* 0x000fda000780c0ff */
[----:B------:R-:W-:Y:S05]  /*0ea0*/  @!P0 EXIT ;  /* 0x000000000000894d */ /* 0x000fea0003800000 */
[----:B------:R-:W-:Y:S01]  /*0eb0*/  ULDC UR4, c[0x0][0x28c] ;  /* 0x0000a30000047ab9 */ /* 0x000fe20000000800 */
[----:B------:R-:W-:Y:S01]  /*0ec0*/  LOP3.LUT R90, R19, 0x1, RZ, 0xfc, !PT ;  /* 0x00000001135a7812 */ /* 0x000fe200078efcff */
[----:B------:R-:W-:Y:S01]  /*0ed0*/  UIADD3 UR4, UR4, 0x1f, URZ ;  /* 0x0000001f04047890 */ /* 0x000fe2000fffe03f */
[----:B------:R-:W-:Y:S01]  /*0ee0*/  UMOV UR38, URZ ;  /* 0x0000003f00267c82 */ /* 0x000fe20008000000 */
[----:B------:R-:W-:Y:S02]  /*0ef0*/  UMOV UR39, URZ ;  /* 0x0000003f00277c82 */ /* 0x000fe40008000000 */
[----:B------:R-:W-:-:S04]  /*0f00*/  USHF.R.S32.HI UR5, URZ, 0x1f, UR4 ;  /* 0x0000001f3f057899 */ /* 0x000fc80008011404 */
[----:B------:R-:W-:-:S04]  /*0f10*/  ULEA.HI UR5, UR5, UR4, URZ, 0x5 ;  /* 0x0000000405057291 */ /* 0x000fc8000f8f283f */
[----:B------:R-:W-:-:S12]  /*0f20*/  USHF.R.S32.HI UR40, URZ, 0x5, UR5 ;  /* 0x000000053f287899 */ /* 0x000fd80008011405 */
.L_x_158:
[----:B------:R-:W-:Y:S01]  /*0f30*/  LOP3.LUT R0, R18, 0x80, RZ, 0xc0, !PT ;  /* 0x0000008012007812 */ /* 0x000fe200078ec0ff */
[----:B--2---:R-:W2:Y:S01]  /*0f40*/  S2UR UR7, SR_CgaCtaId ;  /* 0x00000000000779c3 */ /* 0x004ea20000008800 */
[----:B------:R-:W-:Y:S02]  /*0f50*/  UMOV UR6, 0x400 ;  /* 0x0000040000067882 */ /* 0x000fe40000000000 */
[----:B------:R-:W-:-:S06]  /*0f60*/  SHF.R.U32.HI R0, RZ, 0x7, R0 ;  /* 0x00000007ff007819 */ /* 0x000fcc0000011600 */
[----:B---3--:R-:W3:Y:S01]  /*0f70*/  SHFL.IDX PT, R0, R0, RZ, 0x1f ;  /* 0x00001fff00007589 */ /* 0x008ee200000e0000 */
[----:B--2---:R-:W-:Y:S01]  /*0f80*/  ULEA UR42, UR7, UR6, 0x18 ;  /* 0x00000006072a7291 */ /* 0x004fe2000f8ec03f */
[----:B---3--:R-:W-:-:S13]  /*0f90*/  R2UR UR4, R0 ;  /* 0x00000000000472ca */ /* 0x008fda00000e0000 */
[----:B------:R-:W-:-:S04]  /*0fa0*/  ULEA.HI UR5, UR4, UR4, URZ, 0x1 ;  /* 0x0000000404057291 */ /* 0x000fc8000f8f083f */
[----:B------:R-:W-:-:S04]  /*0fb0*/  ULOP3.LUT UR5, UR5, 0xffffe, URZ, 0xc0, !UPT ;  /* 0x000ffffe05057892 */ /* 0x000fc8000f8ec03f */
[----:B------:R-:W-:-:S03]  /*0fc0*/  UIADD3 UR5, UR4, -UR5, URZ ;  /* 0x8000000504057290 */ /* 0x000fc6000fffe03f */
[----:B------:R-:W-:Y:S01]  /*0fd0*/  ULDC UR4, c[0x0][0x28c] ;  /* 0x0000a30000047ab9 */ /* 0x000fe20000000800 */
[----:B------:R-:W-:Y:S01]  /*0fe0*/  ULEA UR5, UR5, UR42, 0xc ;  /* 0x0000002a05057291 */ /* 0x000fe2000f8e603f */
[----:B------:R-:W-:-:S03]  /*0ff0*/  ISETP.LT.AND P0, PT, RZ, UR4, PT ;  /* 0x00000004ff007c0c */ /* 0x000fc6000bf01270 */
[----:B------:R-:W-:-:S04]  /*1000*/  UIADD3 UR5, UR5, 0x100, URZ ;  /* 0x0000010005057890 */ /* 0x000fc8000fffe03f */
[----:B------:R-:W-:-:S04]  /*1010*/  USHF.R.U32.HI UR5, URZ, 0x4, UR5 ;  /* 0x000000043f057899 */ /* 0x000fc80008011605 */
[----:B------:R-:W-:Y:S02]  /*1020*/  ULOP3.LUT UR41, UR5, 0x3fff, URZ, 0xc0, !UPT ;  /* 0x00003fff05297892 */ /* 0x000fe4000f8ec03f */
[----:B-1--45:R-:W-:Y:S10]  /*1030*/  @P0 BRA `(.L_x_13) ;  /* 0x0000000000400947 */ /* 0x032ff40003800000 */
[----:B------:R-:W-:Y:S01]  /*1040*/  MOV R0, 0x0 ;  /* 0x0000000000007802 */ /* 0x000fe20000000f00 */
[----:B------:R-:W-:Y:S01]  /*1050*/  ULDC.64 UR4, c[0x4][0x68] ;  /* 0x01001a0000047ab9 */ /* 0x000fe20000000a00 */
[----:B------:R-:W-:Y:S01]  /*1060*/  ULDC.64 UR6, c[0x4][0x8] ;  /* 0x0100020000067ab9 */ /* 0x000fe20000000a00 */
[----:B01----:R-:W-:Y:S01]  /*1070*/  IMAD.U32 R4, RZ, RZ, UR4 ;  /* 0x00000004ff047e24 */ /* 0x003fe2000f8e00ff */
[----:B------:R0:W1:Y:S01]  /*1080*/  LDC.64 R14, c[0x4][R0] ;  /* 0x01000000000e7b82 */ /* 0x0000620000000a00 */
[----:B------:R-:W-:Y:S01]  /*1090*/  IMAD.U32 R5, RZ, RZ, UR5 ;  /* 0x00000005ff057e24 */ /* 0x000fe2000f8e00ff */
[----:B------:R-:W-:Y:S01]  /*10a0*/  ULDC.64 UR4, c[0x4][0x70] ;  /* 0x01001c0000047ab9 */ /* 0x000fe20000000a00 */
[----:B------:R-:W-:Y:S02]  /*10b0*/  IMAD.U32 R10, RZ, RZ, UR6 ;  /* 0x00000006ff0a7e24 */ /* 0x000fe4000f8e00ff */
[----:B------:R-:W-:Y:S02]  /*10c0*/  IMAD.U32 R6, RZ, RZ, UR4 ;  /* 0x00000004ff067e24 */ /* 0x000fe4000f8e00ff */
[----:B------:R-:W-:-:S02]  /*10d0*/  IMAD.U32 R7, RZ, RZ, UR5 ;  /* 0x00000005ff077e24 */ /* 0x000fc4000f8e00ff */
[----:B------:R-:W-:Y:S02]  /*10e0*/  IMAD.U32 R11, RZ, RZ, UR7 ;  /* 0x00000007ff0b7e24 */ /* 0x000fe4000f8e00ff */
[----:B------:R-:W-:Y:S02]  /*10f0*/  IMAD.MOV.U32 R8, RZ, RZ, 0x1e1 ;  /* 0x000001e1ff087424 */ /* 0x000fe400078e00ff */
[----:B------:R-:W-:Y:S02]  /*1100*/  IMAD.MOV.U32 R12, RZ, RZ, 0x1 ;  /* 0x00000001ff0c7424 */ /* 0x000fe400078e00ff */
[----:B0-----:R-:W-:-:S07]  /*1110*/  IMAD.MOV.U32 R13, RZ, RZ, RZ ;  /* 0x000000ffff0d7224 */ /* 0x001fce00078e00ff */
[----:B------:R-:W-:-:S07]  /*1120*/  LEPC R20, `(.L_x_13) ;  /* 0x000000001014794e */ /* 0x000fce0000000000 */
[----:B-1---5:R-:W-:Y:S05]  /*1130*/  CALL.ABS.NOINC R14 ;  /* 0x000000000e007343 */ /* 0x022fea0003c00000 */
.L_x_13:
[----:B------:R-:W-:-:S13]  /*1140*/  ISETP.NE.AND P0, PT, R90, 0x3, PT ;  /* 0x000000035a00780c */ /* 0x000fda0003f05270 */
[----:B------:R-:W-:Y:S05]  /*1150*/  @!P0 BRA `(.L_x_14) ;  /* 0x0000000000048947 */ /* 0x000fea0003800000 */
[----:B------:R-:W-:Y:S01]  /*1160*/  BPT.TRAP 0x1 ;  /* 0x000000040000795c */ /* 0x000fe20000300000 */
.L_x_14:
[----:B------:R-:W-:Y:S02]  /*1170*/  IMAD.U32 R3, RZ, RZ, UR39 ;  /* 0x00000027ff037e24 */ /* 0x000fe4000f8e00ff */
[----:B------:R-:W-:-:S03]  /*1180*/  IMAD.U32 R0, RZ, RZ, UR38 ;  /* 0x00000026ff007e24 */ /* 0x000fc6000f8e00ff */
[----:B------:R-:W-:Y:S02]  /*1190*/  LEA R3, R3, UR42, 0x3 ;  /* 0x0000002a03037c11 */ /* 0x000fe4000f8e18ff */
[----:B------:R-:W-:-:S04]  /*11a0*/  SHF.L.U32 R0, R0, 0x1f, RZ ;  /* 0x0000001f00007819 */ /* 0x000fc800000006ff */
[----:B------:R2:W3:Y:S01]  /*11b0*/  SYNCS.PHASECHK.TRANS64.TRYWAIT P1, [R3+URZ], R0 ;  /* 0x00000000030075a7 */ /* 0x0004e2000802017f */
[----:B------:R-:W-:Y:S05]  /*11c0*/  @!P0 BRA `(.L_x_15) ;  /* 0x0000000000048947 */ /* 0x000fea0003800000 */
[----:B------:R-:W-:Y:S01]  /*11d0*/  BPT.TRAP 0x1 ;  /* 0x000000040000795c */ /* 0x000fe20000300000 */
.L_x_15:
[----:B---3--:R-:W-:Y:S05]  /*11e0*/  @P1 BRA `(.L_x_16) ;  /* 0x0000000000081947 */ /* 0x008fea0003800000 */
[----:B------:R-:W3:Y:S02]  /*11f0*/  SYNCS.PHASECHK.TRANS64.TRYWAIT P1, [R3+URZ], R0 ;  /* 0x00000000030075a7 */ /* 0x000ee4000802017f */
[----:B---3--:R-:W-:Y:S05]  /*1200*/  @!P1 BRA `(.L_x_17) ;  /* 0x0000006400909947 */ /* 0x008fea0003800000 */
.L_x_16:
[----:B------:R-:W-:-:S04]  /*1210*/  UISETP.LT.AND UP0, UPT, UR40, 0x1, UPT ;  /* 0x000000012800788c */ /* 0x000fc8000bf01270 */
[----:B------:R-:W-:-:S04]  /*1220*/  USEL UR4, UR40, 0x1, UP0 ;  /* 0x0000000128047887 */ /* 0x000fc80008000000 */
[----:B------:R-:W-:-:S06]  /*1230*/  UIADD3 UR4, UR40, -UR4, URZ ;  /* 0x8000000428047290 */ /* 0x000fcc000fffe03f */
[----:B--23--:R-:W-:Y:S01]  /*1240*/  IMAD.U32 R0, RZ, RZ, UR4 ;  /* 0x00000004ff007e24 */ /* 0x00cfe2000f8e00ff */
[----:B------:R-:W-:Y:S05]  /*1250*/  WARPSYNC.ALL ;  /* 0x0000000000007948 */ /* 0x000fea0003800000 */
[----:B------:R-:W-:Y:S01]  /*1260*/  ISETP.GE.AND P1, PT, R0, 0x1, PT ;  /* 0x000000010000780c */ /* 0x000fe20003f26270 */
[----:B------:R-:W-:Y:S01]  /*1270*/  UIADD3 UR4, UR42, 0x8100, URZ ;  /* 0x000081002a047890 */ /* 0x000fe2000fffe03f */
[----:B------:R-:W-:Y:S01]  /*1280*/  WARPGROUP.ARRIVE ;  /* 0x00000000000079c5 */ /* 0x000fe20000000000 */
[----:B------:R-:W-:Y:S02]  /*1290*/  ULOP3.LUT UR41, UR41, 0x10000, URZ, 0xfc, !UPT ;  /* 0x0001000029297892 */ /* 0x000fe4000f8efc3f */
[----:B------:R-:W-:Y:S01]  /*12a0*/  USHF.R.U32.HI UR4, URZ, 0x4, UR4 ;  /* 0x000000043f047899 */ /* 0x000fe20008011604 */
[----:B------:R-:W-:Y:S01]  /*12b0*/  UMOV UR5, 0x80000020 ;  /* 0x8000002000057882 */ /* 0x000fe20000000000 */
[----:B------:R-:W-:-:S02]  /*12c0*/  UMOV UR7, 0x80000020 ;  /* 0x8000002000077882 */ /* 0x000fc40000000000 */
[----:B------:R-:W-:-:S04]  /*12d0*/  ULOP3.LUT UR4, UR4, 0x3fff, URZ, 0xc0, !UPT ;  /* 0x00003fff04047892 */ /* 0x000fc8000f8ec03f */
[----:B------:R-:W-:Y:S02]  /*12e0*/  ULOP3.LUT UR10, UR4, 0x10000, URZ, 0xfc, !UPT ;  /* 0x00010000040a7892 */ /* 0x000fe4000f8efc3f */
[----:B------:R-:W-:Y:S02]  /*12f0*/  ULEA UR4, UR39, UR41, 0x9 ;  /* 0x0000002927047291 */ /* 0x000fe4000f8e483f */
[----:B------:R-:W-:-:S09]  /*1300*/  ULEA UR6, UR39, UR10, 0x9 ;  /* 0x0000000a27067291 */ /* 0x000fd2000f8e483f */
[----:B------:R-:W-:Y:S01]  /*1310*/  HGMMA.64x128x16.F32.BF16 R24, gdesc[UR4], RZ, !UPT, gsb0 ;  /* 0x01e00000041879f0 */ /* 0x000fe2000c0018ff */
[----:B------:R-:W-:Y:S02]  /*1320*/  UIADD3 UR4, UR4, 0x2, URZ ;  /* 0x0000000204047890 */ /* 0x000fe4000fffe03f */
[----:B------:R-:W-:Y:S01]  /*1330*/  UIADD3 UR6, UR6, 0x2, URZ ;  /* 0x0000000206067890 */ /* 0x000fe2000fffe03f */
[----:B------:R-:W-:Y:S01]  /*1340*/  UMOV UR5, 0x80000020 ;  /* 0x8000002000057882 */ /* 0x000fe20000000000 */
[----:B------:R-:W-:Y:S01]  /*1350*/  UMOV UR7, 0x80000020 ;  /* 0x8000002000077882 */ /* 0x000fe20000000000 */
[----:B------:R-:W-:Y:S02]  /*1360*/  WARPGROUP.DEPBAR.LE gsb0, 0x0 ;  /* 0x00008000000079c5 */ /* 0x000fe40000010000 */
[----:B------:R-:W-:-:S06]  /*1370*/  WARPGROUP.ARRIVE ;  /* 0x00000000000079c5 */ /* 0x000fcc0000000000 */
[----:B------:R-:W-:Y:S03]  /*1380*/  HGMMA.64x128x16.F32.BF16 R24, gdesc[UR4], R24, gsb0 ;  /* 0x01e00000041879f0 */ /* 0x000fe60008001818 */
[----:B------:R-:W-:Y:S02]  /*1390*/  WARPGROUP.DEPBAR.LE gsb0, 0x0 ;  /* 0x00008000000079c5 */ /* 0x000fe40000010000 */
[----:B------:R-:W-:Y:S05]  /*13a0*/  @!P1 BRA `(.L_x_18) ;  /* 0x0000000000d89947 */ /* 0x000fea0003800000 */
[----:B------:R-:W-:Y:S02]  /*13b0*/  UIADD3 UR4, UR39, 0x1, URZ ;  /* 0x0000000127047890 */ /* 0x000fe4000fffe03f */
[----:B------:R-:W-:Y:S02]  /*13c0*/  UMOV UR9, UR39 ;  /* 0x0000002700097c82 */ /* 0x000fe40008000000 */
[----:B------:R-:W-:-:S04]  /*13d0*/  UISETP.NE.AND UP0, UPT, UR4, 0x4, UPT ;  /* 0x000000040400788c */ /* 0x000fc8000bf05270 */
[----:B------:R-:W-:Y:S02]  /*13e0*/  USEL UR5, URZ, 0x1, UP0 ;  /* 0x000000013f057887 */ /* 0x000fe40008000000 */
[----:B------:R-:W-:Y:S02]  /*13f0*/  USEL UR8, UR4, URZ, UP0 ;  /* 0x0000003f04087287 */ /* 0x000fe40008000000 */
[----:B------:R-:W-:-:S06]  /*1400*/  ULOP3.LUT UR5, UR38, UR5, URZ, 0x3c, !UPT ;  /* 0x0000000526057292 */ /* 0x000fcc000f8e3c3f */
[----:B01----:R-:W-:-:S07]  /*1410*/  IMAD.U32 R5, RZ, RZ, UR5 ;  /* 0x00000005ff057e24 */ /* 0x003fce000f8e00ff */
.L_x_25:
[----:B01----:R-:W-:Y:S05]  /*1420*/  @!P0 BRA `(.L_x_19) ;  /* 0x0000000000048947 */ /* 0x003fea0003800000 */
[----:B------:R-:W-:Y:S01]  /*1430*/  BPT.TRAP 0x1 ;  /* 0x000000040000795c */ /* 0x000fe20000300000 */
.L_x_19:
[----:B------:R-:W0:Y:S01]  /*1440*/  S2UR UR5, SR_CgaCtaId ;  /* 0x00000000000579c3 */ /* 0x000e220000008800 */
[----:B------:R-:W-:Y:S01]  /*1450*/  UMOV UR4, 0x400 ;  /* 0x0000040000047882 */ /* 0x000fe20000000000 */
[----:B------:R-:W-:Y:S01]  /*1460*/  SHF.L.U32 R3, R5, 0x1f, RZ ;  /* 0x0000001f05037819 */ /* 0x000fe200000006ff */
[----:B0-----:R-:W-:-:S04]  /*1470*/  ULEA UR11, UR5, UR4, 0x18 ;  /* 0x00000004050b7291 */ /* 0x001fc8000f8ec03f */
[----:B------:R-:W-:-:S09]  /*1480*/  ULEA UR4, UR8, UR11, 0x3 ;  /* 0x0000000b08047291 */ /* 0x000fd2000f8e183f */
[----:B------:R0:W1:Y:S01]  /*1490*/  SYNCS.PHASECHK.TRANS64.TRYWAIT P1, [UR4], R3 ;  /* 0x00000003ff0075a7 */ /* 0x0000620008020144 */
[----:B------:R-:W-:Y:S05]  /*14a0*/  @!P0 BRA `(.L_x_20) ;  /* 0x0000000000048947 */ /* 0x000fea0003800000 */
[----:B------:R-:W-:Y:S01]  /*14b0*/  BPT.TRAP 0x1 ;  /* 0x000000040000795c */ /* 0x000fe20000300000 */
.L_x_20:
[----:B-1----:R-:W-:Y:S05]  /*14c0*/  @P1 BRA `(.L_x_21) ;  /* 0x0000000000081947 */ /* 0x002fea0003800000 */
[----:B------:R-:W1:Y:S02]  /*14d0*/  SYNCS.PHASECHK.TRANS64.TRYWAIT P1, [UR4], R3 ;  /* 0x00000003ff0075a7 */ /* 0x000e640008020144 */
[----:B-1----:R-:W-:Y:S05]  /*14e0*/  @!P1 BRA `(.L_x_22) ;  /* 0x0000006000ec9947 */ /* 0x002fea0003800000 */
.L_x_21:
[----:B------:R-:W-:Y:S01]  /*14f0*/  ULEA UR4, UR8, UR41, 0x9 ;  /* 0x0000002908047291 */ /* 0x000fe2000f8e483f */
[----:B------:R-:W-:Y:S01]  /*1500*/  WARPGROUP.ARRIVE ;  /* 0x00000000000079c5 */ /* 0x000fe20000000000 */
[----:B------:R-:W-:Y:S01]  /*1510*/  ULEA UR6, UR8, UR10, 0x9 ;  /* 0x0000000a08067291 */ /* 0x000fe2000f8e483f */
[----:B------:R-:W-:Y:S01]  /*1520*/  UMOV UR5, 0x80000020 ;  /* 0x8000002000057882 */ /* 0x000fe20000000000 */
[----:B------:R-:W-:-:S07]  /*1530*/  UMOV UR7, 0x80000020 ;  /* 0x8000002000077882 */ /* 0x000fce0000000000 */
[----:B------:R-:W-:Y:S01]  /*1540*/  HGMMA.64x128x16.F32.BF16 R24, gdesc[UR4], R24, gsb0 ;  /* 0x01e00000041879f0 */ /* 0x000fe20008001818 */
        /* <DEDUP_REMOVED lines=9> */
[----:B------:R-:W-:Y:S01]  /*15e0*/  BPT.TRAP 0x1 ;  /* 0x000000040000795c */ /* 0x000fe20000300000 */
.L_x_23:
[----:B------:R-:W-:Y:S01]  /*15f0*/  ULEA UR4, UR9, UR11, 0x3 ;  /* 0x0000000b09047291 */ /* 0x000fe2000f8e183f */
[----:B------:R-:W-:-:S03]  /*1600*/  ISETP.GT.U32.AND P1, PT, R19, 0x1, PT ;  /* 0x000000011300780c */ /* 0x000fc60003f24070 */
[----:B------:R-:W-:-:S04]  /*1610*/  UIADD3 UR4, UR4, 0x20, URZ ;  /* 0x0000002004047890 */ /* 0x000fc8000fffe03f */
[----:B------:R-:W-:-:S09]  /*1620*/  UPRMT UR4, URZ, 0x654, UR4 ;  /* 0x000006543f047896 */ /* 0x000fd20008000004 */
[----:B------:R-:W-:Y:S01]  /*1630*/  SYNCS.ARRIVE.TRANS64.RED.A1T0 RZ, [UR4], RZ ;  /* 0x000000ffffff79a7 */ /* 0x000fe20008100404 */
[----:B------:R-:W-:Y:S05]  /*1640*/  @P1 BRA `(.L_x_24) ;  /* 0x0000000000041947 */ /* 0x000fea0003800000 */
[----:B------:R-:W-:Y:S01]  /*1650*/  BPT.TRAP 0x1 ;  /* 0x000000040000795c */ /* 0x000fe20000300000 */
.L_x_24:
[----:B------:R-:W-:Y:S01]  /*1660*/  UIADD3 UR8, UR8, 0x1, URZ ;  /* 0x0000000108087890 */ /* 0x000fe2000fffe03f */
[C---:B------:R-:W-:Y:S01]  /*1670*/  ISETP.GT.AND P1, PT, R0.reuse, 0x1, PT ;  /* 0x000000010000780c */ /* 0x040fe20003f24270 */
[----:B------:R-:W-:Y:S01]  /*1680*/  UIADD3 UR9, UR9, 0x1, URZ ;  /* 0x0000000109097890 */ /* 0x000fe2000fffe03f */
[----:B------:R-:W-:Y:S01]  /*1690*/  VIADD R0, R0, 0xffffffff ;  /* 0xffffffff00007836 */ /* 0x000fe20000000000 */
[----:B------:R-:W-:Y:S02]  /*16a0*/  UISETP.NE.AND UP0, UPT, UR8, 0x4, UPT ;  /* 0x000000040800788c */ /* 0x000fe4000bf05270 */
[----:B------:R-:W-:Y:S02]  /*16b0*/  UISETP.NE.AND UP1, UPT, UR9, 0x4, UPT ;  /* 0x000000040900788c */ /* 0x000fe4000bf25270 */
[----:B------:R-:W-:Y:S02]  /*16c0*/  USEL UR4, URZ, 0x1, UP0 ;  /* 0x000000013f047887 */ /* 0x000fe40008000000 */
[----:B------:R-:W-:-:S02]  /*16d0*/  USEL UR8, UR8, URZ, UP0 ;  /* 0x0000003f08087287 */ /* 0x000fc40008000000 */
[----:B------:R-:W-:Y:S02]  /*16e0*/  USEL UR9, UR9, URZ, UP1 ;  /* 0x0000003f09097287 */ /* 0x000fe40008800000 */
[----:B------:R-:W-:Y:S01]  /*16f0*/  LOP3.LUT R5, R5, UR4, RZ, 0x3c, !PT ;  /* 0x0000000405057c12 */ /* 0x000fe2000f8e3cff */
[----:B------:R-:W-:Y:S09]  /*1700*/  @P1 BRA `(.L_x_25) ;  /* 0xfffffffc00441947 */ /* 0x000ff2000383ffff */
.L_x_18:
[----:B------:R-:W2:Y:S02]  /*1710*/  LDC R0, c[0x0][0x28c] ;  /* 0x0000a300ff007b82 */ /* 0x000ea40000000800 */
[----:B--2---:R-:W-:-:S13]  /*1720*/  ISETP.GE.AND P1, PT, R0, 0x1, PT ;  /* 0x000000010000780c */ /* 0x004fda0003f26270 */
[----:B------:R-:W-:Y:S05]  /*1730*/  @!P1 BRA `(.L_x_26) ;  /* 0x0000000000409947 */ /* 0x000fea0003800000 */
[----:B------:R-:W-:Y:S05]  /*1740*/  @!P0 BRA `(.L_x_27) ;  /* 0x0000000000048947 */ /* 0x000fea0003800000 */
[----:B------:R-:W-:Y:S01]  /*1750*/  BPT.TRAP 0x1 ;  /* 0x000000040000795c */ /* 0x000fe20000300000 */
.L_x_27:
[----:B------:R-:W2:Y:S01]  /*1760*/  S2UR UR6, SR_CgaCtaId ;  /* 0x00000000000679c3 */ /* 0x000ea20000008800 */
[----:B------:R-:W-:Y:S01]  /*1770*/  UISETP.LT.AND UP0, UPT, UR40, 0x1, UPT ;  /* 0x000000012800788c */ /* 0x000fe2000bf01270 */
[----:B------:R-:W-:Y:S01]  /*1780*/  ISETP.GT.U32.AND P0, PT, R19, 0x1, PT ;  /* 0x000000011300780c */ /* 0x000fe20003f04070 */
[----:B------:R-:W-:Y:S02]  /*1790*/  UMOV UR5, 0x400 ;  /* 0x0000040000057882 */ /* 0x000fe40000000000 */
[----:B------:R-:W-:-:S04]  /*17a0*/  USEL UR4, UR40, 0x1, UP0 ;  /* 0x0000000128047887 */ /* 0x000fc80008000000 */
[----:B------:R-:W-:-:S04]  /*17b0*/  UIADD3 UR4, UR39, UR40, -UR4 ;  /* 0x0000002827047290 */ /* 0x000fc8000fffe804 */
[----:B------:R-:W-:-:S04]  /*17c0*/  USHF.L.U32 UR4, UR4, 0x3, URZ ;  /* 0x0000000304047899 */ /* 0x000fc8000800063f */
[----:B------:R-:W-:Y:S02]  /*17d0*/  ULOP3.LUT UR4, UR4, 0x18, URZ, 0xc0, !UPT ;  /* 0x0000001804047892 */ /* 0x000fe4000f8ec03f */
[----:B--2---:R-:W-:-:S04]  /*17e0*/  ULEA UR5, UR6, UR5, 0x18 ;  /* 0x0000000506057291 */ /* 0x004fc8000f8ec03f */
[----:B------:R-:W-:-:S04]  /*17f0*/  UIADD3 UR4, UR5, 0x20, UR4 ;  /* 0x0000002005047890 */ /* 0x000fc8000fffe004 */
[----:B------:R-:W-:-:S09]  /*1800*/  UPRMT UR4, URZ, 0x654, UR4 ;  /* 0x000006543f047896 */ /* 0x000fd20008000004 */
[----:B------:R-:W-:Y:S01]  /*1810*/  SYNCS.ARRIVE.TRANS64.RED.A1T0 RZ, [UR4], RZ ;  /* 0x000000ffffff79a7 */ /* 0x000fe20008100404 */
[----:B------:R-:W-:Y:S05]  /*1820*/  @P0 BRA `(.L_x_26) ;  /* 0x0000000000040947 */ /* 0x000fea0003800000 */
[----:B------:R-:W-:Y:S01]  /*1830*/  BPT.TRAP 0x1 ;  /* 0x000000040000795c */ /* 0x000fe20000300000 */
.L_x_26:
[----:B------:R-:W2:Y:S01]  /*1840*/  LDC R6, c[0x0][0x288] ;  /* 0x0000a200ff067b82 */ /* 0x000ea20000000800 */
[----:B------:R-:W-:Y:S01]  /*1850*/  LOP3.LUT R0, R22, 0x1, RZ, 0xc0, !PT ;  /* 0x0000000116007812 */ /* 0x000fe200078ec0ff */
[----:B------:R-:W-:Y:S01]  /*1860*/  UIADD3 UR39, UR40, UR39, URZ ;  /* 0x0000002728277290 */ /* 0x000fe2000fffe03f */
[----:B01----:R-:W-:Y:S01]  /*1870*/  SHF.R.U32.HI R3, RZ, 0x2, R18 ;  /* 0x00000002ff037819 */ /* 0x003fe20000011612 */
[----:B------:R-:W-:Y:S01]  /*1880*/  IMAD.SHL.U32 R13, R92, 0x80, RZ ;  /* 0x000000805c0d7824 */ /* 0x000fe200078e00ff */
[----:B------:R-:W-:Y:S01]  /*1890*/  LOP3.LUT R4, R18, 0x60, RZ, 0xc0, !PT ;  /* 0x0000006012047812 */ /* 0x000fe200078ec0ff */
[----:B------:R-:W-:Y:S01]  /*18a0*/  IMAD.SHL.U32 R8, R0, 0x40, RZ ;  /* 0x0000004000087824 */ /* 0x000fe200078e00ff */
[----:B------:R-:W-:Y:S01]  /*18b0*/  LOP3.LUT R5, R18, 0x3, RZ, 0xc0, !PT ;  /* 0x0000000312057812 */ /* 0x000fe200078ec0ff */
[----:B------:R-:W-:Y:S01]  /*18c0*/  USHF.R.U32.HI UR4, URZ, 0x2, UR39 ;  /* 0x000000023f047899 */ /* 0x000fe20008011627 */
[----:B------:R-:W-:Y:S01]  /*18d0*/  LOP3.LUT R3, R3, 0x7, RZ, 0xc0, !PT ;  /* 0x0000000703037812 */ /* 0x000fe200078ec0ff */
[----:B------:R-:W-:Y:S01]  /*18e0*/  ULDC UR8, c[0x0][0x284] ;  /* 0x0000a10000087ab9 */ /* 0x000fe20000000800 */
[----:B------:R-:W-:Y:S01]  /*18f0*/  SHF.R.U32.HI R4, RZ, 0x1, R4 ;  /* 0x00000001ff047819 */ /* 0x000fe20000011604 */
[----:B------:R-:W-:Y:S01]  /*1900*/  ULOP3.LUT UR4, UR4, 0x1, URZ, 0xc0, !UPT ;  /* 0x0000000104047892 */ /* 0x000fe2000f8ec03f */
[----:B------:R-:W-:Y:S01]  /*1910*/  SHF.R.S32.HI R21, RZ, 0x1f, R89 ;  /* 0x0000001fff157819 */ /* 0x000fe20000011459 */
[----:B------:R-:W-:Y:S01]  /*1920*/  UISETP.GT.U32.AND UP1, UPT, UR39, 0x3, UPT ;  /* 0x000000032700788c */ /* 0x000fe2000bf24070 */
[--C-:B------:R-:W-:Y:S01]  /*1930*/  IADD3 R7, RZ, -R4, -R3.reuse ;  /* 0x80000004ff077210 */ /* 0x100fe20007ffe803 */
[----:B------:R-:W-:Y:S01]  /*1940*/  UISETP.NE.U32.AND UP0, UPT, UR4, 0x1, UPT ;  /* 0x000000010400788c */ /* 0x000fe2000bf05070 */
[----:B------:R-:W-:Y:S01]  /*1950*/  LOP3.LUT R3, R8, 0x40, R3, 0xe2, !PT ;  /* 0x0000004008037812 */ /* 0x000fe200078ee203 */
[----:B------:R-:W-:Y:S01]  /*1960*/  IMAD.SHL.U32 R8, R18, 0x2, RZ ;  /* 0x0000000212087824 */ /* 0x000fe200078e00ff */
[----:B------:R-:W-:Y:S01]  /*1970*/  ULDC.64 UR6, c[0x0][0x5d0] ;  /* 0x0001740000067ab9 */ /* 0x000fe20000000a00 */
[----:B------:R-:W-:Y:S01]  /*1980*/  UISETP.LT.U32.AND UP1, UPT, UR40, 0x4, UP1 ;  /* 0x000000042800788c */ /* 0x000fe20008f21070 */
[----:B------:R-:W-:Y:S01]  /*1990*/  IMAD.WIDE R10, R91, 0x80, RZ ;  /* 0x000000805b0a7825 */ /* 0x000fe200078e02ff */
[----:B------:R-:W-:Y:S01]  /*19a0*/  UISETP.GT.U32.AND UP0, UPT, UR40, 0x3, !UP0 ;  /* 0x000000032800788c */ /* 0x000fe2000c704070 */
[----:B------:R-:W-:Y:S01]  /*19b0*/  LOP3.LUT R8, R13, 0x6, R8, 0xf8, !PT ;  /* 0x000000060d087812 */ /* 0x000fe200078ef808 */
[----:B------:R-:W-:Y:S01]  /*19c0*/  USEL UR5, URZ, 0x1, !UP1 ;  /* 0x000000013f057887 */ /* 0x000fe2000c800000 */
[----:B--2---:R-:W-:Y:S01]  /*19d0*/  IMAD R12, R5, -0x2, R6 ;  /* 0xfffffffe050c7824 */ /* 0x004fe200078e0206 */
[----:B------:R-:W-:Y:S01]  /*19e0*/  ISETP.GE.AND P0, PT, R13, R6, PT ;  /* 0x000000060d00720c */ /* 0x000fe20003f06270 */
[----:B------:R-:W-:Y:S01]  /*19f0*/  IMAD.SHL.U32 R5, R91, 0x80, RZ ;  /* 0x000000805b057824 */ /* 0x000fe200078e00ff */
[----:B------:R-:W-:Y:S01]  /*1a00*/  SHF.R.S32.HI R9, RZ, 0x1f, R8 ;  /* 0x0000001fff097819 */ /* 0x000fe20000011408 */
[----:B------:R-:W-:Y:S01]  /*1a10*/  IMAD R6, R21, UR6, RZ ;  /* 0x0000000615067c24 */ /* 0x000fe2000f8e02ff */
[----:B------:R-:W-:Y:S01]  /*1a20*/  USEL UR4, URZ, 0x1, !UP0 ;  /* 0x000000013f047887 */ /* 0x000fe2000c000000 */
[----:B------:R-:W-:Y:S01]  /*1a30*/  IMAD R0, R0, -0x40, R7 ;  /* 0xffffffc000007824 */ /* 0x000fe200078e0207 */
[----:B------:R-:W-:Y:S01]  /*1a40*/  ISETP.GE.OR P0, PT, R5, UR8, P0 ;  /* 0x0000000805007c0c */ /* 0x000fe20008706670 */
[C---:B------:R-:W-:Y:S01]  /*1a50*/  IMAD R15, R89.reuse, UR7, R6 ;  /* 0x00000007590f7c24 */ /* 0x040fe2000f8e0206 */
[----:B------:R-:W-:Y:S01]  /*1a60*/  LOP3.LUT R105, R10, R3, R4, 0xfe, !PT ;  /* 0x000000030a697212 */ /* 0x000fe200078efe04 */
[----:B------:R-:W-:Y:S01]  /*1a70*/  IMAD.WIDE.U32 R6, R89, UR6, R8 ;  /* 0x0000000659067c25 */ /* 0x000fe2000f8e0008 */
[----:B------:R-:W-:Y:S01]  /*1a80*/  ULOP3.LUT UR39, UR39, 0x3, URZ, 0xc0, !UPT ;  /* 0x0000000327277892 */ /* 0x000fe2000f8ec03f */
[----:B------:R-:W-:Y:S01]  /*1a90*/  IADD3 R3, -R5, UR8, R0 ;  /* 0x0000000805037c10 */ /* 0x000fe2000fffe100 */
[----:B------:R-:W-:Y:S01]  /*1aa0*/  ULOP3.LUT UR38, UR4, UR38, UR5, 0x96, !UPT ;  /* 0x0000002604267292 */ /* 0x000fe2000f8e9605 */
[----:B------:R-:W-:-:S02]  /*1ab0*/  IMAD.IADD R7, R7, 0x1, R15 ;  /* 0x0000000107077824 */ /* 0x000fc400078e020f */
[----:B------:R-:W-:Y:S02]  /*1ac0*/  IMAD.IADD R4, R12, 0x1, -R13 ;  /* 0x000000010c047824 */ /* 0x000fe400078e0a0d */
[----:B------:R-:W-:Y:S02]  /*1ad0*/  IMAD.MOV.U32 R0, RZ, RZ, -0x1 ;  /* 0xffffffffff007424 */ /* 0x000fe400078e00ff */
[----:B------:R-:W-:Y:S05]  /*1ae0*/  @P0 BRA `(.L_x_28) ;  /* 0x0000004000240947 */ /* 0x000fea0003800000 */
[----:B------:R-:W0:Y:S01]  /*1af0*/  LDC.64 R98, c[0x0][0x5c8] ;  /* 0x00017200ff627b82 */ /* 0x000e220000000a00 */
[----:B-----5:R-:W-:Y:S01]  /*1b00*/  FSETP.NEU.AND P0, PT, R88, RZ, PT ;  /* 0x000000ff5800720b */ /* 0x020fe20003f0d000 */
[----:B------:R-:W-:Y:S01]  /*1b10*/  BSSY B0, `(.L_x_28) ;  /* 0x0000406000007945 */ /* 0x000fe20003800000 */
[----:B------:R-:W-:-:S04]  /*1b20*/  ISETP.GT.AND P2, PT, R4, RZ, PT ;  /* 0x000000ff0400720c */ /* 0x000fc80003f44270 */
[----:B------:R-:W-:Y:S01]  /*1b30*/  ISETP.GT.AND P1, PT, R3, RZ, P2 ;  /* 0x000000ff0300720c */ /* 0x000fe20001724270 */
[-C--:B0-----:R-:W-:Y:S02]  /*1b40*/  IMAD R12, R11, R98.reuse, RZ ;  /* 0x000000620b0c7224 */ /* 0x081fe400078e02ff */
[----:B------:R-:W-:-:S04]  /*1b50*/  IMAD.WIDE.U32 R92, R105, R98, R6 ;  /* 0x00000062695c7225 */ /* 0x000fc800078e0006 */
[----:B------:R-:W-:-:S04]  /*1b60*/  IMAD R5, R105, R99, R12 ;  /* 0x0000006369057224 */ /* 0x000fc800078e020c */
[----:B------:R-:W-:Y:S01]  /*1b70*/  IMAD.IADD R91, R93, 0x1, R5 ;  /* 0x000000015d5b7824 */ /* 0x000fe200078e0205 */
[----:B------:R-:W-:Y:S06]  /*1b80*/  @!P0 BRA `(.L_x_29) ;  /* 0x0000002c00288947 */ /* 0x000fec0003800000 */
[----:B------:R-:W0:Y:S01]  /*1b90*/  LDC.64 R96, c[0x0][0x5b8] ;  /* 0x00016e00ff607b82 */ /* 0x000e220000000a00 */
[----:B------:R-:W-:-:S07]  /*1ba0*/  ULDC.64 UR4, c[0x0][0x5c0] ;  /* 0x0001700000047ab9 */ /* 0x000fce0000000a00 */
[----:B------:R-:W1:Y:S08]  /*1bb0*/  LDC.64 R100, c[0x0][0x5b0] ;  /* 0x00016c00ff647b82 */ /* 0x000e700000000a00 */
[----:B------:R-:W2:Y:S01]  /*1bc0*/  LDC.64 R102, c[0x0][0x5a8] ;  /* 0x00016a00ff667b82 */ /* 0x000ea20000000a00 */
[-C--:B0-----:R-:W-:Y:S02]  /*1bd0*/  IMAD R6, R21, R96.reuse, RZ ;  /* 0x0000006015067224 */ /* 0x081fe400078e02ff */
[----:B------:R-:W-:-:S04]  /*1be0*/  IMAD.WIDE.U32 R94, R89, R96, R8 ;  /* 0x00000060595e7225 */ /* 0x000fc800078e0008 */
[----:B------:R-:W-:Y:S02]  /*1bf0*/  IMAD R93, R89, R97, R6 ;  /* 0x00000061595d7224 */ /* 0x000fe400078e0206 */
[-C--:B-1----:R-:W-:Y:S02]  /*1c00*/  IMAD R10, R11, R100.reuse, RZ ;  /* 0x000000640b0a7224 */ /* 0x082fe400078e02ff */
[----:B------:R-:W-:Y:S02]  /*1c10*/  IMAD.IADD R13, R95, 0x1, R93 ;  /* 0x000000015f0d7824 */ /* 0x000fe400078e025d */
[----:B------:R-:W-:Y:S02]  /*1c20*/  IMAD.MOV.U32 R12, RZ, RZ, R94 ;  /* 0x000000ffff0c7224 */ /* 0x000fe400078e005e */
[C---:B------:R-:W-:Y:S02]  /*1c30*/  IMAD R97, R105.reuse, R101, R10 ;  /* 0x0000006569617224 */ /* 0x040fe400078e020a */
[----:B------:R-:W-:-:S04]  /*1c40*/  IMAD.WIDE.U32 R6, R105, R100, R12 ;  /* 0x0000006469067225 */ /* 0x000fc800078e000c */
[----:B------:R-:W-:Y:S01]  /*1c50*/  IMAD.IADD R5, R7, 0x1, R97 ;  /* 0x0000000107057824 */ /* 0x000fe200078e0261 */
[----:B--2---:R-:W-:-:S04]  /*1c60*/  LEA R14, P0, R6, R102, 0x1 ;  /* 0x00000066060e7211 */ /* 0x004fc800078008ff */
[----:B------:R-:W-:-:S05]  /*1c70*/  LEA.HI.X R15, R6, R103, R5, 0x1, P0 ;  /* 0x00000067060f7211 */ /* 0x000fca00000f0c05 */
[----:B------:R0:W2:Y:S01]  /*1c80*/  @P1 LDG.E.LTC128B.U16 R5, desc[UR36][R14.64] ;  /* 0x000000240e051981 */ /* 0x0000a2000c1e1520 */
[----:B------:R-:W-:Y:S01]  /*1c90*/  LEA R10, P0, R92, UR4, 0x1 ;  /* 0x000000045c0a7c11 */ /* 0x000fe2000f8008ff */
[----:B------:R-:W-:Y:S01]  /*1ca0*/  IMAD.WIDE.U32 R6, R105, R100, R8 ;  /* 0x0000006469067225 */ /* 0x000fe200078e0008 */
[----:B------:R-:W-:Y:S03]  /*1cb0*/  BSSY B1, `(.L_x_30) ;  /* 0x0000012000017945 */ /* 0x000fe60003800000 */
[----:B------:R-:W-:Y:S02]  /*1cc0*/  IMAD.IADD R7, R97, 0x1, R7 ;  /* 0x0000000161077824 */ /* 0x000fe400078e0207 */
[----:B------:R-:W-:Y:S01]  /*1cd0*/  IMAD.WIDE.U32 R20, R89, R96, R6 ;  /* 0x0000006059147225 */ /* 0x000fe200078e0006 */
[----:B0-----:R-:W-:-:S03]  /*1ce0*/  SHF.L.U64.HI R15, R100, 0x3, R101 ;  /* 0x00000003640f7819 */ /* 0x001fc60000010265 */
[----:B------:R-:W-:Y:S01]  /*1cf0*/  IMAD.IADD R7, R93, 0x1, R21 ;  /* 0x000000015d077824 */ /* 0x000fe200078e0215 */
[----:B------:R-:W-:Y:S01]  /*1d00*/  LEA R6, P4, R20, R102, 0x1 ;  /* 0x0000006614067211 */ /* 0x000fe200078808ff */
[----:B------:R-:W-:-:S03]  /*1d10*/  IMAD.SHL.U32 R14, R100, 0x8, RZ ;  /* 0x00000008640e7824 */ /* 0x000fc600078e00ff */
[----:B------:R-:W-:Y:S01]  /*1d20*/  LEA.HI.X R7, R20, R103, R7, 0x1, P4 ;  /* 0x0000006714077211 */ /* 0x000fe200020f0c07 */
[----:B--2---:R-:W-:-:S04]  /*1d30*/  IMAD.U32 R11, R5, 0x10000, RZ ;  /* 0x00010000050b7824 */ /* 0x004fc800078e00ff */
[----:B------:R-:W-:-:S04]  /*1d40*/  FMUL R11, R11, R88 ;  /* 0x000000580b0b7220 */ /* 0x000fc80000400000 */
[----:B------:R-:W-:Y:S01]  /*1d50*/  FFMA R24, R24, R23, R11 ;  /* 0x0000001718187223 */ /* 0x000fe2000000000b */
[----:B------:R-:W-:Y:S02]  /*1d60*/  LEA.HI.X R11, R92, UR5, R91, 0x1, P0 ;  /* 0x000000055c0b7c11 */ /* 0x000fe400080f0c5b */
[----:B------:R-:W-:Y:S02]  /*1d70*/  ISETP.GT.AND P0, PT, R4, 0x1, PT ;  /* 0x000000010400780c */ /* 0x000fe40003f04270 */
[----:B------:R-:W-:Y:S02]  /*1d80*/  F2FP.BF16.F32.PACK_AB R24, RZ, R24 ;  /* 0x00000018ff18723e */ /* 0x000fe400000010ff */
[----:B------:R-:W-:-:S03]  /*1d90*/  ISETP.GT.AND P3, PT, R3, RZ, P0 ;  /* 0x000000ff0300720c */ /* 0x000fc60000764270 */
[----:B------:R0:W-:Y:S10]  /*1da0*/  @P1 STG.E.U16 desc[UR36][R10.64], R24 ;  /* 0x000000180a001986 */ /* 0x0001f4000c101524 */
[----:B------:R-:W-:Y:S05]  /*1db0*/  @!P3 BRA `(.L_x_31) ;  /* 0x000000000004b947 */ /* 0x000fea0003800000 */
[----:B------:R1:W5:Y:S02]  /*1dc0*/  LDG.E.LTC128B.U16 R5, desc[UR36][R6.64+0x2] ;  /* 0x0000022406057981 */ /* 0x000364000c1e1520 */
.L_x_31:
[----:B------:R-:W-:Y:S05]  /*1dd0*/  BSYNC B1 ;  /* 0x0000000000017941 */ /* 0x000fea0003800000 */
.L_x_30:
[----:B-----5:R-:W-:Y:S01]  /*1de0*/  IMAD.U32 R91, R5, 0x10000, RZ ;  /* 0x00010000055b7824 */ /* 0x020fe200078e00ff */
[----:B------:R-:W-:Y:S01]  /*1df0*/  ISETP.GT.AND P2, PT, R3, 0x8, P2 ;  /* 0x000000080300780c */ /* 0x000fe20001744270 */
[----:B------:R-:W-:Y:S01]  /*1e00*/  IMAD.WIDE.U32 R20, R105, R100, R14 ;  /* 0x0000006469147225 */ /* 0x000fe200078e000e */
[----:B0-----:R-:W-:-:S03]  /*1e10*/  PRMT R24, R5, 0x7610, R24 ;  /* 0x0000761005187816 */ /* 0x001fc60000000018 */
[----:B------:R-:W-:Y:S01]  /*1e20*/  FMUL R12, R91, R88 ;  /* 0x000000585b0c7220 */ /* 0x000fe20000400000 */
[----:B------:R-:W-:Y:S01]  /*1e30*/  IMAD.IADD R97, R97, 0x1, R21 ;  /* 0x0000000161617824 */ /* 0x000fe200078e0215 */
[----:B------:R-:W-:Y:S02]  /*1e40*/  IADD3 R94, P1, R94, R20, RZ ;  /* 0x000000145e5e7210 */ /* 0x000fe40007f3e0ff */
[----:B------:R-:W-:-:S03]  /*1e50*/  FFMA R12, R25, R23, R12 ;  /* 0x00000017190c7223 */ /* 0x000fc6000000000c */
[----:B------:R-:W-:Y:S02]  /*1e60*/  IMAD.X R13, R97, 0x1, R13, P1 ;  /* 0x00000001610d7824 */ /* 0x000fe400008e060d */
[----:B------:R-:W-:Y:S02]  /*1e70*/  F2FP.BF16.F32.PACK_AB R12, RZ, R12 ;  /* 0x0000000cff0c723e */ /* 0x000fe400000010ff */
[----:B------:R-:W-:Y:S02]  /*1e80*/  LEA R14, P1, R94, R102, 0x1 ;  /* 0x000000665e0e7211 */ /* 0x000fe400078208ff */
[----:B------:R-:W-:Y:S02]  /*1e90*/  PRMT R21, R12, 0x7610, R21 ;  /* 0x000076100c157816 */ /* 0x000fe40000000015 */
[----:B------:R-:W-:-:S03]  /*1ea0*/  LEA.HI.X R15, R94, R103, R13, 0x1, P1 ;  /* 0x000000675e0f7211 */ /* 0x000fc600008f0c0d */
[----:B------:R0:W-:Y:S04]  /*1eb0*/  @P3 STG.E.U16 desc[UR36][R10.64+0x2], R21 ;  /* 0x000002150a003986 */ /* 0x0001e8000c101524 */
[----:B------:R-:W2:Y:S01]  /*1ec0*/  @P2 LDG.E.LTC128B.U16 R24, desc[UR36][R14.64] ;  /* 0x000000240e182981 */ /* 0x000ea2000c1e1520 */
[----:B------:R-:W-:Y:S01]  /*1ed0*/  IADD3 R20, P1, R8, R20, RZ ;  /* 0x0000001408147210 */ /* 0x000fe20007f3e0ff */
[----:B------:R-:W-:Y:S01]  /*1ee0*/  BSSY B1, `(.L_x_32) ;  /* 0x0000011000017945 */ /* 0x000fe20003800000 */
[C---:B------:R-:W-:Y:S02]  /*1ef0*/  SHF.L.U64.HI R13, R98.reuse, 0x4, R99 ;  /* 0x00000004620d7819 */ /* 0x040fe40000010263 */
[----:B------:R-:W-:Y:S01]  /*1f00*/  ISETP.GT.AND P0, PT, R3, 0x8, P0 ;  /* 0x000000080300780c */ /* 0x000fe20000704270 */
[----:B0-----:R-:W-:Y:S01]  /*1f10*/  IMAD.X R21, R9, 0x1, R97, P1 ;  /* 0x0000000109157824 */ /* 0x001fe200008e0661 */
[----:B------:R-:W-:Y:S01]  /*1f20*/  LEA R12, P1, R98, R10, 0x4 ;  /* 0x0000000a620c7211 */ /* 0x000fe200078220ff */
[----:B------:R-:W-:-:S04]  /*1f30*/  IMAD.WIDE.U32 R20, R89, R96, R20 ;  /* 0x0000006059147225 */ /* 0x000fc800078e0014 */
[----:B------:R-:W-:Y:S01]  /*1f40*/  IMAD.X R13, R13, 0x1, R11, P1 ;  /* 0x000000010d0d7824 */ /* 0x000fe200008e060b */
[----:B------:R-:W-:Y:S01]  /*1f50*/  LEA R8, P3, R20, R102, 0x1 ;  /* 0x0000006614087211 */ /* 0x000fe200078608ff */
[----:B------:R-:W-:-:S05]  /*1f60*/  IMAD.IADD R9, R93, 0x1, R21 ;  /* 0x000000015d097824 */ /* 0x000fca00078e0215 */
[----:B------:R-:W-:Y:S01]  /*1f70*/  LEA.HI.X R9, R20, R103, R9, 0x1, P3 ;  /* 0x0000006714097211 */ /* 0x000fe200018f0c09 */
[----:B--2---:R-:W-:-:S04]  /*1f80*/  IMAD.U32 R5, R24, 0x10000, RZ ;  /* 0x0001000018057824 */ /* 0x004fc800078e00ff */
[----:B------:R-:W-:-:S04]  /*1f90*/  FMUL R5, R5, R88 ;  /* 0x0000005805057220 */ /* 0x000fc80000400000 */
[----:B------:R-:W-:-:S05]  /*1fa0*/  FFMA R5, R26, R23, R5 ;  /* 0x000000171a057223 */ /* 0x000fca0000000005 */
[----:B------:R-:W-:-:S05]  /*1fb0*/  F2FP.BF16.F32.PACK_AB R5, RZ, R5 ;  /* 0x00000005ff05723e */ /* 0x000fca00000010ff */
[----:B------:R0:W-:Y:S01]  /*1fc0*/  @P2 STG.E.U16 desc[UR36][R12.64], R5 ;  /* 0x000000050c002986 */ /* 0x0001e2000c101524 */
[----:B------:R-:W-:Y:S05]  /*1fd0*/  @!P0 BRA `(.L_x_33) ;  /* 0x0000000000048947 */ /* 0x000fea0003800000 */
[----:B------:R2:W5:Y:S02]  /*1fe0*/  LDG.E.LTC128B.U16 R24, desc[UR36][R8.64+0x2] ;  /* 0x0000022408187981 */ /* 0x000564000c1e1520 */
.L_x_33:
[----:B------:R-:W-:Y:S05]  /*1ff0*/  BSYNC B1 ;  /* 0x0000000000017941 */ /* 0x000fea0003800000 */
.L_x_32:
[----:B0----5:R-:W-:Y:S01]  /*2000*/  IMAD.U32 R5, R24, 0x10000, RZ ;  /* 0x0001000018057824 */ /* 0x021fe200078e00ff */
[----:B------:R-:W-:Y:S01]  /*2010*/  ISETP.GT.AND P1, PT, R4, 0x8, PT ;  /* 0x000000080400780c */ /* 0x000fe20003f24270 */
[----:B------:R-:W-:Y:S02]  /*2020*/  BSSY B1, `(.L_x_34) ;  /* 0x0000008000017945 */ /* 0x000fe40003800000 */
[----:B------:R-:W-:Y:S01]  /*2030*/  FMUL R14, R5, R88 ;  /* 0x00000058050e7220 */ /* 0x000fe20000400000 */
[----:B------:R-:W-:-:S03]  /*2040*/  ISETP.GT.AND P2, PT, R3, RZ, P1 ;  /* 0x000000ff0300720c */ /* 0x000fc60000f44270 */
[----:B------:R-:W-:-:S05]  /*2050*/  FFMA R14, R27, R23, R14 ;  /* 0x000000171b0e7223 */ /* 0x000fca000000000e */
[----:B------:R-:W-:-:S05]  /*2060*/  F2FP.BF16.F32.PACK_AB R14, RZ, R14 ;  /* 0x0000000eff0e723e */ /* 0x000fca00000010ff */
[----:B------:R0:W-:Y:S01]  /*2070*/  @P0 STG.E.U16 desc[UR36][R12.64+0x2], R14 ;  /* 0x0000020e0c000986 */ /* 0x0001e2000c101524 */
[----:B------:R-:W-:Y:S05]  /*2080*/  @!P2 BRA `(.L_x_35) ;  /* 0x000000000004a947 */ /* 0x000fea0003800000 */
[----:B------:R3:W5:Y:S02]  /*2090*/  LDG.E.LTC128B.U16 R24, desc[UR36][R6.64+0x10] ;  /* 0x0000102406187981 */ /* 0x000764000c1e1520 */
.L_x_35:
[----:B------:R-:W-:Y:S05]  /*20a0*/  BSYNC B1 ;  /* 0x0000000000017941 */ /* 0x000fea0003800000 */
.L_x_34:
[----:B-----5:R-:W-:Y:S01]  /*20b0*/  IMAD.U32 R5, R24, 0x10000, RZ ;  /* 0x0001000018057824 */ /* 0x020fe200078e00ff */
        /* <DEDUP_REMOVED lines=9> */
.L_x_37:
[----:B------:R-:W-:Y:S05]  /*2150*/  BSYNC B1 ;  /* 0x0000000000017941 */ /* 0x000fea0003800000 */
.L_x_36:
[----:B----45:R-:W-:Y:S01]  /*2160*/  IMAD.U32 R5, R24, 0x10000, RZ ;  /* 0x0001000018057824 */ /* 0x030fe200078e00ff */
[----:B------:R-:W-:Y:S01]  /*2170*/  ISETP.GT.AND P1, PT, R3, 0x8, P1 ;  /* 0x000000080300780c */ /* 0x000fe20000f24270 */
[----:B------:R-:W-:Y:S02]  /*2180*/  BSSY B1, `(.L_x_38) ;  /* 0x0000007000017945 */ /* 0x000fe40003800000 */
[----:B0-----:R-:W-:-:S04]  /*2190*/  FMUL R14, R5, R88 ;  /* 0x00000058050e7220 */ /* 0x001fc80000400000 */
[----:B------:R-:W-:-:S05]  /*21a0*/  FFMA R14, R29, R23, R14 ;  /* 0x000000171d0e7223 */ /* 0x000fca000000000e */
[----:B------:R-:W-:-:S05]  /*21b0*/  F2FP.BF16.F32.PACK_AB R14, RZ, R14 ;  /* 0x0000000eff0e723e */ /* 0x000fca00000010ff */
[----:B------:R0:W-:Y:S01]  /*21c0*/  @P3 STG.E.U16 desc[UR36][R10.64+0x12], R14 ;  /* 0x0000120e0a003986 */ /* 0x0001e2000c101524 */
[----:B------:R-:W-:Y:S05]  /*21d0*/  @!P1 BRA `(.L_x_39) ;  /* 0x0000000000049947 */ /* 0x000fea0003800000 */
[----:B------:R4:W5:Y:S02]  /*21e0*/  LDG.E.LTC128B.U16 R24, desc[UR36][R8.64+0x10] ;  /* 0x0000102408187981 */ /* 0x000964000c1e1520 */
.L_x_39:
[----:B------:R-:W-:Y:S05]  /*21f0*/  BSYNC B1 ;  /* 0x0000000000017941 */ /* 0x000fea0003800000 */
.L_x_38:
[----:B-----5:R-:W-:Y:S01]  /*2200*/  IMAD.U32 R5, R24, 0x10000, RZ ;  /* 0x0001000018057824 */ /* 0x020fe200078e00ff */
[----:B------:R-:W-:Y:S01]  /*2210*/  ISETP.GT.AND P0, PT, R3, 0x8, P0 ;  /* 0x000000080300780c */ /* 0x000fe20000704270 */
[----:B------:R-:W-:Y:S02]  /*2220*/  BSSY B1, `(.L_x_40) ;  /* 0x0000007000017945 */ /* 0x000fe40003800000 */
[----:B------:R-:W-:-:S04]  /*2230*/  FMUL R5, R5, R88 ;  /* 0x0000005805057220 */ /* 0x000fc80000400000 */
[----:B------:R-:W-:-:S05]  /*2240*/  FFMA R5, R30, R23, R5 ;  /* 0x000000171e057223 */ /* 0x000fca0000000005 */
[----:B------:R-:W-:-:S05]  /*2250*/  F2FP.BF16.F32.PACK_AB R5, RZ, R5 ;  /* 0x00000005ff05723e */ /* 0x000fca00000010ff */
[----:B------:R0:W-:Y:S01]  /*2260*/  @P1 STG.E.U16 desc[UR36][R12.64+0x10], R5 ;  /* 0x000010050c001986 */ /* 0x0001e2000c101524 */
[----:B------:R-:W-:Y:S05]  /*2270*/  @!P0 BRA `(.L_x_41) ;  /* 0x0000000000048947 */ /* 0x000fea0003800000 */
[----:B------:R0:W5:Y:S02]  /*2280*/  LDG.E.LTC128B.U16 R24, desc[UR36][R8.64+0x12] ;  /* 0x0000122408187981 */ /* 0x000164000c1e1520 */
.L_x_41:
[----:B------:R-:W-:Y:S05]  /*2290*/  BSYNC B1 ;  /* 0x0000000000017941 */ /* 0x000fea0003800000 */
.L_x_40:
        /* <DEDUP_REMOVED lines=10> */
.L_x_43:
[----:B------:R-:W-:Y:S05]  /*2340*/  BSYNC B1 ;  /* 0x0000000000017941 */ /* 0x000fea0003800000 */
.L_x_42:
        /* <DEDUP_REMOVED lines=10> */
.L_x_45:
[----:B------:R-:W-:Y:S05]  /*23f0*/  BSYNC B1 ;  /* 0x0000000000017941 */ /* 0x000fea0003800000 */
.L_x_44:
[----:B0----5:R-:W-:Y:S01]  /*2400*/  IMAD.U32 R5, R24, 0x10000, RZ ;  /* 0x0001000018057824 */ /* 0x021fe200078e00ff */
        /* <DEDUP_REMOVED lines=8> */
.L_x_47:
[----:B------:R-:W-:Y:S05]  /*2490*/  BSYNC B1 ;  /* 0x0000000000017941 */ /* 0x000fea0003800000 */
.L_x_46:
        /* <DEDUP_REMOVED lines=9> */
.L_x_49:
[----:B------:R-:W-:Y:S05]  /*2530*/  BSYNC B1 ;  /* 0x0000000000017941 */ /* 0x000fea0003800000 */
.L_x_48:
        /* <DEDUP_REMOVED lines=10> */
.L_x_51:
[----:B------:R-:W-:Y:S05]  /*25e0*/  BSYNC B1 ;  /* 0x0000000000017941 */ /* 0x000fea0003800000 */
.L_x_50:
        /* <DEDUP_REMOVED lines=10> */
.L_x_53:
[----:B------:R-:W-:Y:S05]  /*2690*/  BSYNC B1 ;  /* 0x0000000000017941 */ /* 0x000fea0003800000 */
.L_x_52:
        /* <DEDUP_REMOVED lines=9> */
.L_x_55:
[----:B------:R-:W-:Y:S05]  /*2730*/  BSYNC B1 ;  /* 0x0000000000017941 */ /* 0x000fea0003800000 */
.L_x_54:
        /* <DEDUP_REMOVED lines=9> */
.L_x_57:
[----:B------:R-:W-:Y:S05]  /*27d0*/  BSYNC B1 ;  /* 0x0000000000017941 */ /* 0x000fea0003800000 */
.L_x_56:
        /* <DEDUP_REMOVED lines=10> */
.L_x_59:
[----:B------:R-:W-:Y:S05]  /*2880*/  BSYNC B1 ;  /* 0x0000000000017941 */ /* 0x000fea0003800000 */
.L_x_58:
        /* <DEDUP_REMOVED lines=10> */
.L_x_61:
[----:B------:R-:W-:Y:S05]  /*2930*/  BSYNC B1 ;  /* 0x0000000000017941 */ /* 0x000fea0003800000 */
.L_x_60:
        /* <DEDUP_REMOVED lines=9> */
.L_x_63:
[----:B------:R-:W-:Y:S05]  /*29d0*/  BSYNC B1 ;  /* 0x0000000000017941 */ /* 0x000fea0003800000 */
.L_x_62:
        /* <DEDUP_REMOVED lines=9> */
.L_x_65:
[----:B------:R-:W-:Y:S05]  /*2a70*/  BSYNC B1 ;  /* 0x0000000000017941 */ /* 0x000fea0003800000 */
.L_x_64:
        /* <DEDUP_REMOVED lines=10> */
.L_x_67:
[----:B------:R-:W-:Y:S05]  /*2b20*/  BSYNC B1 ;  /* 0x0000000000017941 */ /* 0x000fea0003800000 */
.L_x_66:
        /* <DEDUP_REMOVED lines=10> */
.L_x_69:
[----:B------:R-:W-:Y:S05]  /*2bd0*/  BSYNC B1 ;  /* 0x0000000000017941 */ /* 0x000fea0003800000 */
.L_x_68:
        /* <DEDUP_REMOVED lines=9> */
.L_x_71:
[----:B------:R-:W-:Y:S05]  /*2c70*/  BSYNC B1 ;  /* 0x0000000000017941 */ /* 0x000fea0003800000 */
.L_x_70:
        /* <DEDUP_REMOVED lines=9> */
.L_x_73:
[----:B------:R-:W-:Y:S05]  /*2d10*/  BSYNC B1 ;  /* 0x0000000000017941 */ /* 0x000fea0003800000 */
.L_x_72:
        /* <DEDUP_REMOVED lines=10> */
.L_x_75:
[----:B------:R-:W-:Y:S05]  /*2dc0*/  BSYNC B1 ;  /* 0x0000000000017941 */ /* 0x000fea0003800000 */
.L_x_74:
        /* <DEDUP_REMOVED lines=10> */
.L_x_77:
[----:B------:R-:W-:Y:S05]  /*2e70*/  BSYNC B1 ;  /* 0x0000000000017941 */ /* 0x000fea0003800000 */
.L_x_76:
        /* <DEDUP_REMOVED lines=9> */
.L_x_79:
[----:B------:R-:W-:Y:S05]  /*2f10*/  BSYNC B1 ;  /* 0x0000000000017941 */ /* 0x000fea0003800000 */
.L_x_78:
        /* <DEDUP_REMOVED lines=9> */
.L_x_81:
[----:B------:R-:W-:Y:S05]  /*2fb0*/  BSYNC B1 ;  /* 0x0000000000017941 */ /* 0x000fea0003800000 */
.L_x_80:
        /* <DEDUP_REMOVED lines=10> */
.L_x_83:
[----:B------:R-:W-:Y:S05]  /*3060*/  BSYNC B1 ;  /* 0x0000000000017941 */ /* 0x000fea0003800000 */
.L_x_82:
        /* <DEDUP_REMOVED lines=10> */
.L_x_85:
[----:B------:R-:W-:Y:S05]  /*3110*/  BSYNC B1 ;  /* 0x0000000000017941 */ /* 0x000fea0003800000 */
.L_x_84:
        /* <DEDUP_REMOVED lines=9> */
.L_x_87:
[----:B------:R-:W-:Y:S05]  /*31b0*/  BSYNC B1 ;  /* 0x0000000000017941 */ /* 0x000fea0003800000 */
.L_x_86:
        /* <DEDUP_REMOVED lines=9> */
.L_x_89:
[----:B------:R-:W-:Y:S05]  /*3250*/  BSYNC B1 ;  /* 0x0000000000017941 */ /* 0x000fea0003800000 */
.L_x_88:
        /* <DEDUP_REMOVED lines=10> */
.L_x_91:
[----:B------:R-:W-:Y:S05]  /*3300*/  BSYNC B1 ;  /* 0x0000000000017941 */ /* 0x000fea0003800000 */
.L_x_90:
        /* <DEDUP_REMOVED lines=10> */
.L_x_93:
[----:B------:R-:W-:Y:S05]  /*33b0*/  BSYNC B1 ;  /* 0x0000000000017941 */ /* 0x000fea0003800000 */
.L_x_92:
        /* <DEDUP_REMOVED lines=9> */
.L_x_95:
[----:B------:R-:W-:Y:S05]  /*3450*/  BSYNC B1 ;  /* 0x0000000000017941 */ /* 0x000fea0003800000 */
.L_x_94:
        /* <DEDUP_REMOVED lines=9> */
.L_x_97:
[----:B------:R-:W-:Y:S05]  /*34f0*/  BSYNC B1 ;  /* 0x0000000000017941 */ /* 0x000fea0003800000 */
.L_x_96:
        /* <DEDUP_REMOVED lines=10> */
.L_x_99:
[----:B------:R-:W-:Y:S05]  /*35a0*/  BSYNC B1 ;  /* 0x0000000000017941 */ /* 0x000fea0003800000 */
.L_x_98:
        /* <DEDUP_REMOVED lines=10> */
.L_x_101:
[----:B------:R-:W-:Y:S05]  /*3650*/  BSYNC B1 ;  /* 0x0000000000017941 */ /* 0x000fea0003800000 */
.L_x_100:
        /* <DEDUP_REMOVED lines=9> */
.L_x_103:
[----:B------:R-:W-:Y:S05]  /*36f0*/  BSYNC B1 ;  /* 0x0000000000017941 */ /* 0x000fea0003800000 */
.L_x_102:
        /* <DEDUP_REMOVED lines=9> */
.L_x_105:
[----:B------:R-:W-:Y:S05]  /*3790*/  BSYNC B1 ;  /* 0x0000000000017941 */ /* 0x000fea0003800000 */
.L_x_104:
        /* <DEDUP_REMOVED lines=10> */
.L_x_107:
[----:B------:R-:W-:Y:S05]  /*3840*/  BSYNC B1 ;  /* 0x0000000000017941 */ /* 0x000fea0003800000 */
.L_x_106:
        /* <DEDUP_REMOVED lines=10> */
.L_x_109:
[----:B------:R-:W-:Y:S05]  /*38f0*/  BSYNC B1 ;  /* 0x0000000000017941 */ /* 0x000fea0003800000 */
.L_x_108:
        /* <DEDUP_REMOVED lines=9> */
.L_x_111:
[----:B------:R-:W-:Y:S05]  /*3990*/  BSYNC B1 ;  /* 0x0000000000017941 */ /* 0x000fea0003800000 */
.L_x_110:
        /* <DEDUP_REMOVED lines=9> */
.L_x_113:
[----:B------:R-:W-:Y:S05]  /*3a30*/  BSYNC B1 ;  /* 0x0000000000017941 */ /* 0x000fea0003800000 */
.L_x_112:
        /* <DEDUP_REMOVED lines=10> */
.L_x_115:
[----:B------:R-:W-:Y:S05]  /*3ae0*/  BSYNC B1 ;  /* 0x0000000000017941 */ /* 0x000fea0003800000 */
.L_x_114:
        /* <DEDUP_REMOVED lines=10> */
.L_x_117:
[----:B------:R-:W-:Y:S05]  /*3b90*/  BSYNC B1 ;  /* 0x0000000000017941 */ /* 0x000fea0003800000 */
.L_x_116:
        /* <DEDUP_REMOVED lines=9> */
.L_x_119:
[----:B------:R-:W-:Y:S05]  /*3c30*/  BSYNC B1 ;  /* 0x0000000000017941 */ /* 0x000fea0003800000 */
.L_x_118:
        /* <DEDUP_REMOVED lines=9> */
.L_x_121:
[----:B------:R-:W-:Y:S05]  /*3cd0*/  BSYNC B1 ;  /* 0x0000000000017941 */ /* 0x000fea0003800000 */
.L_x_120:
        /* <DEDUP_REMOVED lines=10> */
.L_x_123:
[----:B------:R-:W-:Y:S05]  /*3d80*/  BSYNC B1 ;  /* 0x0000000000017941 */ /* 0x000fea0003800000 */
.L_x_122:
        /* <DEDUP_REMOVED lines=10> */
.L_x_125:
[----:B------:R-:W-:Y:S05]  /*3e30*/  BSYNC B1 ;  /* 0x0000000000017941 */ /* 0x000fea0003800000 */
.L_x_124:
        /* <DEDUP_REMOVED lines=9> */
.L_x_127:
[----:B------:R-:W-:Y:S05]  /*3ed0*/  BSYNC B1 ;  /* 0x0000000000017941 */ /* 0x000fea0003800000 */
.L_x_126:
        /* <DEDUP_REMOVED lines=9> */
.L_x_129:
[----:B------:R-:W-:Y:S05]  /*3f70*/  BSYNC B1 ;  /* 0x0000000000017941 */ /* 0x000fea0003800000 */
.L_x_128:
        /* <DEDUP_REMOVED lines=10> */
.L_x_131:
[----:B------:R-:W-:Y:S05]  /*4020*/  BSYNC B1 ;  /* 0x0000000000017941 */ /* 0x000fea0003800000 */
.L_x_130:
        /* <DEDUP_REMOVED lines=10> */
.L_x_133:
[----:B------:R-:W-:Y:S05]  /*40d0*/  BSYNC B1 ;  /* 0x0000000000017941 */ /* 0x000fea0003800000 */
.L_x_132:
        /* <DEDUP_REMOVED lines=9> */
.L_x_135:
[----:B------:R-:W-:Y:S05]  /*4170*/  BSYNC B1 ;  /* 0x0000000000017941 */ /* 0x000fea0003800000 */
.L_x_134:
        /* <DEDUP_REMOVED lines=9> */
.L_x_137:
[----:B------:R-:W-:Y:S05]  /*4210*/  BSYNC B1 ;  /* 0x0000000000017941 */ /* 0x000fea0003800000 */
.L_x_136:
        /* <DEDUP_REMOVED lines=10> */
.L_x_139:
[----:B------:R-:W-:Y:S05]  /*42c0*/  BSYNC B1 ;  /* 0x0000000000017941 */ /* 0x000fea0003800000 */
.L_x_138:
        /* <DEDUP_REMOVED lines=10> */
.L_x_141:
[----:B------:R-:W-:Y:S05]  /*4370*/  BSYNC B1 ;  /* 0x0000000000017941 */ /* 0x000fea0003800000 */
.L_x_140:
        /* <DEDUP_REMOVED lines=9> */
.L_x_143:
[----:B------:R-:W-:Y:S05]  /*4410*/  BSYNC B1 ;  /* 0x0000000000017941 */ /* 0x000fea0003800000 */
.L_x_142:
        /* <DEDUP_REMOVED lines=9> */
.L_x_145:
[----:B------:R-:W-:Y:S05]  /*44b0*/  BSYNC B1 ;  /* 0x0000000000017941 */ /* 0x000fea0003800000 */
.L_x_144:
        /* <DEDUP_REMOVED lines=10> */
.L_x_147:
[----:B------:R-:W-:Y:S05]  /*4560*/  BSYNC B1 ;  /* 0x0000000000017941 */ /* 0x000fea0003800000 */
.L_x_146:
[----:B-----5:R-:W-:Y:S01]  /*4570*/  IMAD.U32 R5, R24, 0x10000, RZ ;  /* 0x0001000018057824 */ /* 0x020fe200078e00ff */
[----:B------:R-:W-:Y:S01]  /*4580*/  ISETP.GT.AND P0, PT, R4, 0x79, PT ;  /* 0x000000790400780c */ /* 0x000fe20003f04270 */
[----:B------:R-:W-:Y:S01]  /*4590*/  @P2 IMAD.MOV.U32 R4, RZ, RZ, R10 ;  /* 0x000000ffff042224 */ /* 0x000fe200078e000a */
[----:B------:R-:W-:Y:S01]  /*45a0*/  BSSY B1, `(.L_x_148) ;  /* 0x000000a000017945 */ /* 0x000fe20003800000 */
[----:B------:R-:W-:Y:S01]  /*45b0*/  FMUL R5, R5, R88 ;  /* 0x0000005805057220 */ /* 0x000fe20000400000 */
[----:B------:R-:W-:-:S03]  /*45c0*/  ISETP.GT.AND P3, PT, R3, RZ, P0 ;  /* 0x000000ff0300720c */ /* 0x000fc60000764270 */
[----:B------:R-:W-:-:S05]  /*45d0*/  FFMA R5, R84, R23, R5 ;  /* 0x0000001754057223 */ /* 0x000fca0000000005 */
[----:B------:R-:W-:-:S04]  /*45e0*/  F2FP.BF16.F32.PACK_AB R5, RZ, R5 ;  /* 0x00000005ff05723e */ /* 0x000fc800000010ff */
[----:B0-----:R-:W-:Y:S01]  /*45f0*/  PRMT R14, R5, 0x7610, R14 ;  /* 0x00007610050e7816 */ /* 0x001fe2000000000e */
[----:B------:R-:W-:-:S05]  /*4600*/  @P2 IMAD.MOV.U32 R5, RZ, RZ, R11 ;  /* 0x000000ffff052224 */ /* 0x000fca00078e000b */
[----:B------:R0:W-:Y:S01]  /*4610*/  @P2 STG.E.U16 desc[UR36][R4.64+0xf0], R14 ;  /* 0x0000f00e04002986 */ /* 0x0001e2000c101524 */
[----:B------:R-:W-:Y:S05]  /*4620*/  @!P3 BRA `(.L_x_149) ;  /* 0x000000000004b947 */ /* 0x000fea0003800000 */
[----:B------:R0:W5:Y:S02]  /*4630*/  LDG.E.LTC128B.U16 R24, desc[UR36][R6.64+0xf2] ;  /* 0x0000f22406187981 */ /* 0x000164000c1e1520 */
.L_x_149:
[----:B------:R-:W-:Y:S05]  /*4640*/  BSYNC B1 ;  /* 0x0000000000017941 */ /* 0x000fea0003800000 */
.L_x_148:
        /* <DEDUP_REMOVED lines=9> */
.L_x_151:
[----:B------:R-:W-:Y:S05]  /*46e0*/  BSYNC B1 ;  /* 0x0000000000017941 */ /* 0x000fea0003800000 */
.L_x_150:
[----:B-----5:R-:W-:Y:S01]  /*46f0*/  IMAD.U32 R5, R24, 0x10000, RZ ;  /* 0x0001000018057824 */ /* 0x020fe200078e00ff */
[----:B------:R-:W-:Y:S01]  /*4700*/  ISETP.GT.AND P0, PT, R3, 0x8, P0 ;  /* 0x000000080300780c */ /* 0x000fe20000704270 */
[----:B0-----:R-:W-:Y:S01]  /*4710*/  @P1 IMAD.MOV.U32 R4, RZ, RZ, R12 ;  /* 0x000000ffff041224 */ /* 0x001fe200078e000c */
[----:B------:R-:W-:Y:S01]  /*4720*/  BSSY B1, `(.L_x_152) ;  /* 0x0000009000017945 */ /* 0x000fe20003800000 */
[----:B------:R-:W-:-:S04]  /*4730*/  FMUL R5, R5, R88 ;  /* 0x0000005805057220 */ /* 0x000fc80000400000 */
[----:B------:R-:W-:-:S05]  /*4740*/  FFMA R5, R86, R23, R5 ;  /* 0x0000001756057223 */ /* 0x000fca0000000005 */
[----:B------:R-:W-:-:S04]  /*4750*/  F2FP.BF16.F32.PACK_AB R5, RZ, R5 ;  /* 0x00000005ff05723e */ /* 0x000fc800000010ff */
[----:B-1-3--:R-:W-:Y:S01]  /*4760*/  PRMT R6, R5, 0x7610, R6 ;  /* 0x0000761005067816 */ /* 0x00afe20000000006 */
[----:B------:R-:W-:-:S05]  /*4770*/  @P1 IMAD.MOV.U32 R5, RZ, RZ, R13 ;  /* 0x000000ffff051224 */ /* 0x000fca00078e000d */
[----:B------:R0:W-:Y:S01]  /*4780*/  @P1 STG.E.U16 desc[UR36][R4.64+0xf0], R6 ;  /* 0x0000f00604001986 */ /* 0x0001e2000c101524 */
[----:B------:R-:W-:Y:S05]  /*4790*/  @!P0 BRA `(.L_x_153) ;  /* 0x0000000000048947 */ /* 0x000fea0003800000 */
[----:B------:R1:W5:Y:S02]  /*47a0*/  LDG.E.LTC128B.U16 R24, desc[UR36][R8.64+0xf2] ;  /* 0x0000f22408187981 */ /* 0x000364000c1e1520 */
.L_x_153:
[----:B------:R-:W-:Y:S05]  /*47b0*/  BSYNC B1 ;  /* 0x0000000000017941 */ /* 0x000fea0003800000 */
.L_x_152:
[----:B------:R-:W-:Y:S05]  /*47c0*/  @!P0 BRA `(.L_x_154) ;  /* 0x0000001000e88947 */ /* 0x000fea0003800000 */
[----:B-----5:R-:W-:-:S04]  /*47d0*/  IMAD.U32 R3, R24, 0x10000, RZ ;  /* 0x0001000018037824 */ /* 0x020fc800078e00ff */
[----:B0-----:R-:W-:-:S04]  /*47e0*/  FMUL R4, R3, R88 ;  /* 0x0000005803047220 */ /* 0x001fc80000400000 */
[----:B------:R-:W-:-:S05]  /*47f0*/  FFMA R4, R87, R23, R4 ;  /* 0x0000001757047223 */ /* 0x000fca0000000004 */
[----:B------:R-:W-:-:S05]  /*4800*/  F2FP.BF16.F32.PACK_AB R4, RZ, R4 ;  /* 0x00000004ff04723e */ /* 0x000fca00000010ff */
[----:B------:R3:W-:Y:S01]  /*4810*/  STG.E.U16 desc[UR36][R12.64+0xf2], R4 ;  /* 0x0000f2040c007986 */ /* 0x0007e2000c101524 */
[----:B------:R-:W-:Y:S05]  /*4820*/  BRA `(.L_x_154) ;  /* 0x0000001000d07947 */ /* 0x000fea0003800000 */
.L_x_29:
[----:B------:R-:W-:Y:S01]  /*4830*/  ISETP.GT.AND P0, PT, R4, 0x1, PT ;  /* 0x000000010400780c */ /* 0x000fe20003f04270 */
[----:B------:R-:W-:Y:S01]  /*4840*/  ULDC.64 UR4, c[0x0][0x5c0] ;  /* 0x0001700000047ab9 */ /* 0x000fe20000000a00 */
[-C--:B------:R-:W-:Y:S01]  /*4850*/  FMUL R24, R24, R23.reuse ;  /* 0x0000001718187220 */ /* 0x080fe20000400000 */
[-C--:B------:R-:W-:Y:S01]  /*4860*/  FMUL R25, R25, R23.reuse ;  /* 0x0000001719197220 */ /* 0x080fe20000400000 */
[----:B------:R-:W-:Y:S01]  /*4870*/  ISETP.GT.AND P3, PT, R3, RZ, P0 ;  /* 0x000000ff0300720c */ /* 0x000fe20000764270 */
[-C--:B------:R-:W-:Y:S01]  /*4880*/  FMUL R26, R26, R23.reuse ;  /* 0x000000171a1a7220 */ /* 0x080fe20000400000 */
[----:B------:R-:W-:Y:S01]  /*4890*/  LEA R6, P4, R92, UR4, 0x1 ;  /* 0x000000045c067c11 */ /* 0x000fe2000f8808ff */
[-C--:B------:R-:W-:Y:S01]  /*48a0*/  FMUL R27, R27, R23.reuse ;  /* 0x000000171b1b7220 */ /* 0x080fe20000400000 */
[----:B------:R-:W-:Y:S01]  /*48b0*/  F2FP.BF16.F32.PACK_AB R24, RZ, R24 ;  /* 0x00000018ff18723e */ /* 0x000fe200000010ff */
[-C--:B------:R-:W-:Y:S01]  /*48c0*/  FMUL R28, R28, R23.reuse ;  /* 0x000000171c1c7220 */ /* 0x080fe20000400000 */
[----:B------:R-:W-:Y:S01]  /*48d0*/  LEA.HI.X R7, R92, UR5, R91, 0x1, P4 ;  /* 0x000000055c077c11 */ /* 0x000fe2000a0f0c5b */
[----:B------:R-:W-:Y:S01]  /*48e0*/  FMUL R29, R29, R23 ;  /* 0x000000171d1d7220 */ /* 0x000fe20000400000 */
[----:B------:R-:W-:Y:S01]  /*48f0*/  F2FP.BF16.F32.PACK_AB R25, RZ, R25 ;  /* 0x00000019ff19723e */ /* 0x000fe200000010ff */
[-C--:B------:R-:W-:Y:S01]  /*4900*/  FMUL R30, R30, R23.reuse ;  /* 0x000000171e1e7220 */ /* 0x080fe20000400000 */
[----:B------:R-:W-:Y:S01]  /*4910*/  SHF.L.U64.HI R99, R98, 0x4, R99 ;  /* 0x0000000462637819 */ /* 0x000fe20000010263 */
[----:B------:R-:W-:Y:S01]  /*4920*/  @P1 STG.E.U16 desc[UR36][R6.64], R24 ;  /* 0x0000001806001986 */ /* 0x000fe2000c101524 */
[----:B------:R-:W-:Y:S01]  /*4930*/  ISETP.GT.AND P1, PT, R4, 0x8, PT ;  /* 0x000000080400780c */ /* 0x000fe20003f24270 */
[-C--:B------:R-:W-:Y:S01]  /*4940*/  FMUL R31, R31, R23.reuse ;  /* 0x000000171f1f7220 */ /* 0x080fe20000400000 */
[C---:B------:R-:W-:Y:S01]  /*4950*/  ISETP.GT.AND P4, PT, R3.reuse, 0x8, P0 ;  /* 0x000000080300780c */ /* 0x040fe20000784270 */
[----:B------:R-:W-:Y:S01]  /*4960*/  @P3 STG.E.U16 desc[UR36][R6.64+0x2], R25 ;  /* 0x0000021906003986 */ /* 0x000fe2000c101524 */
[----:B------:R-:W-:Y:S01]  /*4970*/  LEA R8, P3, R98, R6, 0x4 ;  /* 0x0000000662087211 */ /* 0x000fe200078620ff */
[-C--:B------:R-:W-:Y:S01]  /*4980*/  FMUL R32, R32, R23.reuse ;  /* 0x0000001720207220 */ /* 0x080fe20000400000 */
[----:B------:R-:W-:Y:S01]  /*4990*/  ISETP.GT.AND P2, PT, R3, 0x8, P2 ;  /* 0x000000080300780c */ /* 0x000fe20001744270 */
[-C--:B------:R-:W-:Y:S01]  /*49a0*/  FMUL R33, R33, R23.reuse ;  /* 0x0000001721217220 */ /* 0x080fe20000400000 */
[----:B------:R-:W-:Y:S01]  /*49b0*/  ISETP.GT.AND P0, PT, R4, 0x9, PT ;  /* 0x000000090400780c */ /* 0x000fe20003f04270 */
[----:B------:R-:W-:Y:S01]  /*49c0*/  IMAD.X R9, R99, 0x1, R7, P3 ;  /* 0x0000000163097824 */ /* 0x000fe200018e0607 */
[C---:B------:R-:W-:Y:S01]  /*49d0*/  ISETP.GT.AND P5, PT, R3.reuse, RZ, P1 ;  /* 0x000000ff0300720c */ /* 0x040fe20000fa4270 */
[-C--:B------:R-:W-:Y:S01]  /*49e0*/  FMUL R34, R34, R23.reuse ;  /* 0x0000001722227220 */ /* 0x080fe20000400000 */
[----:B------:R-:W-:Y:S01]  /*49f0*/  ISETP.GT.AND P3, PT, R3, RZ, P0 ;  /* 0x000000ff0300720c */ /* 0x000fe20000764270 */
[-C--:B------:R-:W-:Y:S01]  /*4a00*/  FMUL R35, R35, R23.reuse ;  /* 0x0000001723237220 */ /* 0x080fe20000400000 */
[----:B------:R-:W-:Y:S01]  /*4a10*/  F2FP.BF16.F32.PACK_AB R26, RZ, R26 ;  /* 0x0000001aff1a723e */ /* 0x000fe200000010ff */
[----:B------:R-:W-:Y:S01]  /*4a20*/  FMUL R36, R36, R23 ;  /* 0x0000001724247220 */ /* 0x000fe20000400000 */
[----:B------:R-:W-:Y:S01]  /*4a30*/  F2FP.BF16.F32.PACK_AB R27, RZ, R27 ;  /* 0x0000001bff1b723e */ /* 0x000fe200000010ff */
[----:B------:R-:W-:Y:S01]  /*4a40*/  FMUL R37, R37, R23 ;  /* 0x0000001725257220 */ /* 0x000fe20000400000 */
[----:B------:R-:W-:Y:S01]  /*4a50*/  F2FP.BF16.F32.PACK_AB R28, RZ, R28 ;  /* 0x0000001cff1c723e */ /* 0x000fe200000010ff */
[----:B------:R-:W-:Y:S01]  /*4a60*/  @P2 STG.E.U16 desc[UR36][R8.64], R26 ;  /* 0x0000001a08002986 */ /* 0x000fe2000c101524 */
[----:B------:R-:W-:Y:S01]  /*4a70*/  F2FP.BF16.F32.PACK_AB R29, RZ, R29 ;  /* 0x0000001dff1d723e */ /* 0x000fe200000010ff */
[-C--:B------:R-:W-:Y:S01]  /*4a80*/  FMUL R38, R38, R23.reuse ;  /* 0x0000001726267220 */ /* 0x080fe20000400000 */
[----:B------:R-:W-:Y:S01]  /*4a90*/  ISETP.GT.AND P2, PT, R3, 0x8, P1 ;  /* 0x000000080300780c */ /* 0x000fe20000f44270 */
[----:B------:R-:W-:Y:S01]  /*4aa0*/  @P4 STG.E.U16 desc[UR36][R8.64+0x2], R27 ;  /* 0x0000021b08004986 */ /* 0x000fe2000c101524 */
[----:B------:R-:W-:Y:S01]  /*4ab0*/  ISETP.GT.AND P1, PT, R4, 0x10, PT ;  /* 0x000000100400780c */ /* 0x000fe20003f24270 */
[-C--:B------:R-:W-:Y:S01]  /*4ac0*/  FMUL R39, R39, R23.reuse ;  /* 0x0000001727277220 */ /* 0x080fe20000400000 */
[----:B------:R-:W-:Y:S01]  /*4ad0*/  F2FP.BF16.F32.PACK_AB R30, RZ, R30 ;  /* 0x0000001eff1e723e */ /* 0x000fe200000010ff */
[----:B------:R-:W-:Y:S01]  /*4ae0*/  @P5 STG.E.U16 desc[UR36][R6.64+0x10], R28 ;  /* 0x0000101c06005986 */ /* 0x000fe2000c101524 */
[C---:B------:R-:W-:Y:S01]  /*4af0*/  ISETP.GT.AND P4, PT, R3.reuse, RZ, P1 ;  /* 0x000000ff0300720c */ /* 0x040fe20000f84270 */
[----:B------:R-:W-:Y:S01]  /*4b00*/  FMUL R40, R40, R23 ;  /* 0x0000001728287220 */ /* 0x000fe20000400000 */
[----:B------:R-:W-:Y:S01]  /*4b10*/  F2FP.BF16.F32.PACK_AB R31, RZ, R31 ;  /* 0x0000001fff1f723e */ /* 0x000fe200000010ff */
[----:B------:R-:W-:Y:S01]  /*4b20*/  @P3 STG.E.U16 desc[UR36][R6.64+0x12], R29 ;  /* 0x0000121d06003986 */ /* 0x000fe2000c101524 */
[----:B------:R-:W-:Y:S01]  /*4b30*/  ISETP.GT.AND P3, PT, R3, 0x8, P0 ;  /* 0x000000080300780c */ /* 0x000fe20000764270 */
[-C--:B------:R-:W-:Y:S01]  /*4b40*/  FMUL R41, R41, R23.reuse ;  /* 0x0000001729297220 */ /* 0x080fe20000400000 */
[----:B------:R-:W-:Y:S01]  /*4b50*/  ISETP.GT.AND P0, PT, R4, 0x11, PT ;  /* 0x000000110400780c */ /* 0x000fe20003f04270 */
[----:B------:R-:W-:Y:S01]  /*4b60*/  @P2 STG.E.U16 desc[UR36][R8.64+0x10], R30 ;  /* 0x0000101e08002986 */ /* 0x000fe2000c101524 */
[----:B------:R-:W-:Y:S01]  /*4b70*/  F2FP.BF16.F32.PACK_AB R32, RZ, R32 ;  /* 0x00000020ff20723e */ /* 0x000fe200000010ff */
[-C--:B------:R-:W-:Y:S01]  /*4b80*/  FMUL R42, R42, R23.reuse ;  /* 0x000000172a2a7220 */ /* 0x080fe20000400000 */
[----:B------:R-:W-:Y:S01]  /*4b90*/  ISETP.GT.AND P5, PT, R3, RZ, P0 ;  /* 0x000000ff0300720c */ /* 0x000fe200007a4270 */
[-C--:B------:R-:W-:Y:S01]  /*4ba0*/  FMUL R43, R43, R23.reuse ;  /* 0x000000172b2b7220 */ /* 0x080fe20000400000 */
[----:B------:R-:W-:Y:S01]  /*4bb0*/  ISETP.GT.AND P2, PT, R3, 0x8, P1 ;  /* 0x000000080300780c */ /* 0x000fe20000f44270 */
[-C--:B------:R-:W-:Y:S01]  /*4bc0*/  FMUL R44, R44, R23.reuse ;  /* 0x000000172c2c7220 */ /* 0x080fe20000400000 */
[----:B------:R-:W-:Y:S01]  /*4bd0*/  ISETP.GT.AND P1, PT, R4, 0x18, PT ;  /* 0x000000180400780c */ /* 0x000fe20003f24270 */
[----:B------:R-:W-:Y:S01]  /*4be0*/  FMUL R45, R45, R23 ;  /* 0x000000172d2d7220 */ /* 0x000fe20000400000 */
[----:B------:R-:W-:Y:S01]  /*4bf0*/  F2FP.BF16.F32.PACK_AB R33, RZ, R33 ;  /* 0x00000021ff21723e */ /* 0x000fe200000010ff */
[----:B------:R-:W-:Y:S01]  /*4c00*/  @P3 STG.E.U16 desc[UR36][R8.64+0x12], R31 ;  /* 0x0000121f08003986 */ /* 0x000fe2000c101524 */
[C---:B------:R-:W-:Y:S01]  /*4c10*/  ISETP.GT.AND P3, PT, R3.reuse, 0x8, P0 ;  /* 0x000000080300780c */ /* 0x040fe20000764270 */
[-C--:B------:R-:W-:Y:S01]  /*4c20*/  FMUL R46, R46, R23.reuse ;  /* 0x000000172e2e7220 */ /* 0x080fe20000400000 */
[----:B------:R-:W-:Y:S01]  /*4c30*/  ISETP.GT.AND P0, PT, R4, 0x19, PT ;  /* 0x000000190400780c */ /* 0x000fe20003f04270 */
[----:B------:R-:W-:Y:S01]  /*4c40*/  @P4 STG.E.U16 desc[UR36][R6.64+0x20], R32 ;  /* 0x0000202006004986 */ /* 0x000fe2000c101524 */
[----:B------:R-:W-:Y:S01]  /*4c50*/  ISETP.GT.AND P4, PT, R3, RZ, P1 ;  /* 0x000000ff0300720c */ /* 0x000fe20000f84270 */
[-C--:B------:R-:W-:Y:S01]  /*4c60*/  FMUL R47, R47, R23.reuse ;  /* 0x000000172f2f7220 */ /* 0x080fe20000400000 */
[----:B------:R-:W-:Y:S01]  /*4c70*/  F2FP.BF16.F32.PACK_AB R34, RZ, R34 ;  /* 0x00000022ff22723e */ /* 0x000fe200000010ff */
[----:B------:R-:W-:Y:S01]  /*4c80*/  @P5 STG.E.U16 desc[UR36][R6.64+0x22], R33 ;  /* 0x0000222106005986 */ /* 0x000fe2000c101524 */
[----:B------:R-:W-:Y:S01]  /*4c90*/  ISETP.GT.AND P5, PT, R3, RZ, P0 ;  /* 0x000000ff0300720c */ /* 0x000fe200007a4270 */
[----:B------:R-:W-:Y:S01]  /*4ca0*/  FMUL R48, R48, R23 ;  /* 0x0000001730307220 */ /* 0x000fe20000400000 */
[----:B------:R-:W-:Y:S01]  /*4cb0*/  F2FP.BF16.F32.PACK_AB R35, RZ, R35 ;  /* 0x00000023ff23723e */ /* 0x000fe200000010ff */
[----:B------:R-:W-:Y:S01]  /*4cc0*/  @P2 STG.E.U16 desc[UR36][R8.64+0x20], R34 ;  /* 0x0000202208002986 */ /* 0x000fe2000c101524 */
[----:B------:R-:W-:Y:S01]  /*4cd0*/  F2FP.BF16.F32.PACK_AB R36, RZ, R36 ;  /* 0x00000024ff24723e */ /* 0x000fe200000010ff */
[-C--:B------:R-:W-:Y:S01]  /*4ce0*/  FMUL R49, R49, R23.reuse ;  /* 0x0000001731317220 */ /* 0x080fe20000400000 */
[C---:B------:R-:W-:Y:S01]  /*4cf0*/  ISETP.GT.AND P2, PT, R3.reuse, 0x8, P1 ;  /* 0x000000080300780c */ /* 0x040fe20000f44270 */
[----:B------:R-:W-:Y:S01]  /*4d00*/  @P3 STG.E.U16 desc[UR36][R8.64+0x22], R35 ;  /* 0x0000222308003986 */ /* 0x000fe2000c101524 */
[----:B------:R-:W-:Y:S01]  /*4d10*/  ISETP.GT.AND P1, PT, R4, 0x20, PT ;  /* 0x000000200400780c */ /* 0x000fe20003f24270 */
[----:B------:R-:W-:Y:S01]  /*4d20*/  FMUL R50, R50, R23 ;  /* 0x0000001732327220 */ /* 0x000fe20000400000 */
[----:B------:R-:W-:Y:S01]  /*4d30*/  F2FP.BF16.F32.PACK_AB R37, RZ, R37 ;  /* 0x00000025ff25723e */ /* 0x000fe200000010ff */
[----:B------:R-:W-:Y:S01]  /*4d40*/  @P4 STG.E.U16 desc[UR36][R6.64+0x30], R36 ;  /* 0x0000302406004986 */ /* 0x000fe2000c101524 */
[----:B------:R-:W-:Y:S01]  /*4d50*/  ISETP.GT.AND P3, PT, R3, 0x8, P0 ;  /* 0x000000080300780c */ /* 0x000fe20000764270 */
[-C--:B------:R-:W-:Y:S01]  /*4d60*/  FMUL R51, R51, R23.reuse ;  /* 0x0000001733337220 */ /* 0x080fe20000400000 */
[----:B------:R-:W-:Y:S01]  /*4d70*/  ISETP.GT.AND P0, PT, R4, 0x21, PT ;  /* 0x000000210400780c */ /* 0x000fe20003f04270 */
[----:B------:R-:W-:Y:S01]  /*4d80*/  @P5 STG.E.U16 desc[UR36][R6.64+0x32], R37 ;  /* 0x0000322506005986 */ /* 0x000fe2000c101524 */
[----:B------:R-:W-:Y:S01]  /*4d90*/  ISETP.GT.AND P4, PT, R3, RZ, P1 ;  /* 0x000000ff0300720c */ /* 0x000fe20000f84270 */
[-C--:B------:R-:W-:Y:S01]  /*4da0*/  FMUL R52, R52, R23.reuse ;  /* 0x0000001734347220 */ /* 0x080fe20000400000 */
[----:B------:R-:W-:Y:S01]  /*4db0*/  F2FP.BF16.F32.PACK_AB R38, RZ, R38 ;  /* 0x00000026ff26723e */ /* 0x000fe200000010ff */
[-C--:B------:R-:W-:Y:S01]  /*4dc0*/  FMUL R53, R53, R23.reuse ;  /* 0x0000001735357220 */ /* 0x080fe20000400000 */
        /* <DEDUP_REMOVED lines=113> */
[----:B------:R-:W-:Y:S01]  /*54e0*/  FMUL R87, R87, R23 ;  /* 0x0000001757577220 */ /* 0x000fe20000400000 */
[----:B------:R-:W-:Y:S01]  /*54f0*/  ISETP.GT.AND P0, PT, R4, 0x51, PT ;  /* 0x000000510400780c */ /* 0x000fe20003f04270 */
[----:B------:R-:W-:Y:S01]  /*5500*/  @P5 STG.E.U16 desc[UR36][R6.64+0x92], R61 ;  /* 0x0000923d06005986 */ /* 0x000fe2000c101524 */
[----:B------:R-:W-:-:S02]  /*5510*/  ISETP.GT.AND P4, PT, R3, RZ, P1 ;  /* 0x000000ff0300720c */ /* 0x000fc40000f84270 */
[----:B------:R-:W-:Y:S02]  /*5520*/  F2FP.BF16.F32.PACK_AB R62, RZ, R62 ;  /* 0x0000003eff3e723e */ /* 0x000fe400000010ff */
[C---:B------:R-:W-:Y:S02]  /*5530*/  ISETP.GT.AND P5, PT, R3.reuse, RZ, P0 ;  /* 0x000000ff0300720c */ /* 0x040fe400007a4270 */
[----:B------:R-:W-:Y:S01]  /*5540*/  F2FP.BF16.F32.PACK_AB R63, RZ, R63 ;  /* 0x0000003fff3f723e */ /* 0x000fe200000010ff */
[----:B------:R-:W-:Y:S01]  /*5550*/  @P2 STG.E.U16 desc[UR36][R8.64+0x90], R62 ;  /* 0x0000903e08002986 */ /* 0x000fe2000c101524 */
[----:B------:R-:W-:Y:S02]  /*5560*/  F2FP.BF16.F32.PACK_AB R64, RZ, R64 ;  /* 0x00000040ff40723e */ /* 0x000fe400000010ff */
[----:B------:R-:W-:Y:S01]  /*5570*/  ISETP.GT.AND P2, PT, R3, 0x8, P1 ;  /* 0x000000080300780c */ /* 0x000fe20000f44270 */
[----:B------:R-:W-:Y:S01]  /*5580*/  @P3 STG.E.U16 desc[UR36][R8.64+0x92], R63 ;  /* 0x0000923f08003986 */ /* 0x000fe2000c101524 */
[----:B------:R-:W-:-:S02]  /*5590*/  ISETP.GT.AND P1, PT, R4, 0x58, PT ;  /* 0x000000580400780c */ /* 0x000fc40003f24270 */
[----:B------:R-:W-:Y:S01]  /*55a0*/  F2FP.BF16.F32.PACK_AB R65, RZ, R65 ;  /* 0x00000041ff41723e */ /* 0x000fe200000010ff */
[----:B------:R-:W-:Y:S01]  /*55b0*/  @P4 STG.E.U16 desc[UR36][R6.64+0xa0], R64 ;  /* 0x0000a04006004986 */ /* 0x000fe2000c101524 */
[C---:B------:R-:W-:Y:S02]  /*55c0*/  ISETP.GT.AND P3, PT, R3.reuse, 0x8, P0 ;  /* 0x000000080300780c */ /* 0x040fe40000764270 */
[----:B------:R-:W-:Y:S01]  /*55d0*/  ISETP.GT.AND P0, PT, R4, 0x59, PT ;  /* 0x000000590400780c */ /* 0x000fe20003f04270 */
[----:B------:R-:W-:Y:S01]  /*55e0*/  @P5 STG.E.U16 desc[UR36][R6.64+0xa2], R65 ;  /* 0x0000a24106005986 */ /* 0x000fe2000c101524 */
[C---:B------:R-:W-:Y:S02]  /*55f0*/  ISETP.GT.AND P4, PT, R3.reuse, RZ, P1 ;  /* 0x000000ff0300720c */ /* 0x040fe40000f84270 */
[----:B------:R-:W-:Y:S02]  /*5600*/  F2FP.BF16.F32.PACK_AB R66, RZ, R66 ;  /* 0x00000042ff42723e */ /* 0x000fe400000010ff */
[----:B------:R-:W-:-:S02]  /*5610*/  ISETP.GT.AND P5, PT, R3, RZ, P0 ;  /* 0x000000ff0300720c */ /* 0x000fc400007a4270 */
[----:B------:R-:W-:Y:S01]  /*5620*/  F2FP.BF16.F32.PACK_AB R67, RZ, R67 ;  /* 0x00000043ff43723e */ /* 0x000fe200000010ff */
[----:B------:R-:W-:Y:S01]  /*5630*/  @P2 STG.E.U16 desc[UR36][R8.64+0xa0], R66 ;  /* 0x0000a04208002986 */ /* 0x000fe2000c101524 */
[----:B------:R-:W-:Y:S02]  /*5640*/  F2FP.BF16.F32.PACK_AB R68, RZ, R68 ;  /* 0x00000044ff44723e */ /* 0x000fe400000010ff */
[C---:B------:R-:W-:Y:S01]  /*5650*/  ISETP.GT.AND P2, PT, R3.reuse, 0x8, P1 ;  /* 0x000000080300780c */ /* 0x040fe20000f44270 */
[----:B------:R-:W-:Y:S01]  /*5660*/  @P3 STG.E.U16 desc[UR36][R8.64+0xa2], R67 ;  /* 0x0000a24308003986 */ /* 0x000fe2000c101524 */
[----:B------:R-:W-:Y:S02]  /*5670*/  ISETP.GT.AND P1, PT, R4, 0x60, PT ;  /* 0x000000600400780c */ /* 0x000fe40003f24270 */
[----:B------:R-:W-:Y:S01]  /*5680*/  F2FP.BF16.F32.PACK_AB R69, RZ, R69 ;  /* 0x00000045ff45723e */ /* 0x000fe200000010ff */
[----:B------:R-:W-:Y:S01]  /*5690*/  @P4 STG.E.U16 desc[UR36][R6.64+0xb0], R68 ;  /* 0x0000b04406004986 */ /* 0x000fe2000c101524 */
[----:B------:R-:W-:-:S02]  /*56a0*/  ISETP.GT.AND P3, PT, R3, 0x8, P0 ;  /* 0x000000080300780c */ /* 0x000fc40000764270 */
[----:B------:R-:W-:Y:S01]  /*56b0*/  ISETP.GT.AND P0, PT, R4, 0x61, PT ;  /* 0x000000610400780c */ /* 0x000fe20003f04270 */
[----:B------:R-:W-:Y:S01]  /*56c0*/  @P5 STG.E.U16 desc[UR36][R6.64+0xb2], R69 ;  /* 0x0000b24506005986 */ /* 0x000fe2000c101524 */
[C---:B------:R-:W-:Y:S02]  /*56d0*/  ISETP.GT.AND P4, PT, R3.reuse, RZ, P1 ;  /* 0x000000ff0300720c */ /* 0x040fe40000f84270 */
[----:B------:R-:W-:Y:S02]  /*56e0*/  ISETP.GT.AND P5, PT, R3, RZ, P0 ;  /* 0x000000ff0300720c */ /* 0x000fe400007a4270 */
[----:B------:R-:W-:Y:S02]  /*56f0*/  F2FP.BF16.F32.PACK_AB R70, RZ, R70 ;  /* 0x00000046ff46723e */ /* 0x000fe400000010ff */
[----:B------:R-:W-:Y:S02]  /*5700*/  F2FP.BF16.F32.PACK_AB R71, RZ, R71 ;  /* 0x00000047ff47723e */ /* 0x000fe400000010ff */
[----:B------:R-:W-:Y:S01]  /*5710*/  F2FP.BF16.F32.PACK_AB R72, RZ, R72 ;  /* 0x00000048ff48723e */ /* 0x000fe200000010ff */
[----:B------:R-:W-:Y:S01]  /*5720*/  @P2 STG.E.U16 desc[UR36][R8.64+0xb0], R70 ;  /* 0x0000b04608002986 */ /* 0x000fe2000c101524 */
[----:B------:R-:W-:-:S02]  /*5730*/  F2FP.BF16.F32.PACK_AB R73, RZ, R73 ;  /* 0x00000049ff49723e */ /* 0x000fc400000010ff */
[C---:B------:R-:W-:Y:S01]  /*5740*/  ISETP.GT.AND P1, PT, R3.reuse, 0x8, P1 ;  /* 0x000000080300780c */ /* 0x040fe20000f24270 */
[----:B------:R-:W-:Y:S01]  /*5750*/  @P3 STG.E.U16 desc[UR36][R8.64+0xb2], R71 ;  /* 0x0000b24708003986 */ /* 0x000fe2000c101524 */
[C---:B------:R-:W-:Y:S02]  /*5760*/  ISETP.GT.AND P2, PT, R3.reuse, 0x8, P0 ;  /* 0x000000080300780c */ /* 0x040fe40000744270 */
[C---:B------:R-:W-:Y:S01]  /*5770*/  ISETP.GT.AND P0, PT, R4.reuse, 0x69, PT ;  /* 0x000000690400780c */ /* 0x040fe20003f04270 */
[----:B------:R-:W-:Y:S01]  /*5780*/  @P4 STG.E.U16 desc[UR36][R6.64+0xc0], R72 ;  /* 0x0000c04806004986 */ /* 0x000fe2000c101524 */
[----:B------:R-:W-:Y:S02]  /*5790*/  ISETP.GT.AND P4, PT, R4, 0x68, PT ;  /* 0x000000680400780c */ /* 0x000fe40003f84270 */
[----:B------:R-:W-:Y:S01]  /*57a0*/  F2FP.BF16.F32.PACK_AB R74, RZ, R74 ;  /* 0x0000004aff4a723e */ /* 0x000fe200000010ff */
[----:B------:R-:W-:Y:S01]  /*57b0*/  @P5 STG.E.U16 desc[UR36][R6.64+0xc2], R73 ;  /* 0x0000c24906005986 */ /* 0x000fe2000c101524 */
[----:B------:R-:W-:-:S02]  /*57c0*/  ISETP.GT.AND P5, PT, R3, RZ, P4 ;  /* 0x000000ff0300720c */ /* 0x000fc400027a4270 */
[C---:B------:R-:W-:Y:S01]  /*57d0*/  ISETP.GT.AND P3, PT, R3.reuse, RZ, P0 ;  /* 0x000000ff0300720c */ /* 0x040fe20000764270 */
[----:B------:R-:W-:Y:S01]  /*57e0*/  @P1 STG.E.U16 desc[UR36][R8.64+0xc0], R74 ;  /* 0x0000c04a08001986 */ /* 0x000fe2000c101524 */
[----:B------:R-:W-:Y:S02]  /*57f0*/  F2FP.BF16.F32.PACK_AB R75, RZ, R75 ;  /* 0x0000004bff4b723e */ /* 0x000fe400000010ff */
[----:B------:R-:W-:Y:S02]  /*5800*/  F2FP.BF16.F32.PACK_AB R76, RZ, R76 ;  /* 0x0000004cff4c723e */ /* 0x000fe400000010ff */
[C---:B------:R-:W-:Y:S01]  /*5810*/  ISETP.GT.AND P4, PT, R3.reuse, 0x8, P4 ;  /* 0x000000080300780c */ /* 0x040fe20002784270 */
[----:B------:R-:W-:Y:S01]  /*5820*/  @P2 STG.E.U16 desc[UR36][R8.64+0xc2], R75 ;  /* 0x0000c24b08002986 */ /* 0x000fe2000c101524 */
[----:B------:R-:W-:Y:S02]  /*5830*/  F2FP.BF16.F32.PACK_AB R77, RZ, R77 ;  /* 0x0000004dff4d723e */ /* 0x000fe400000010ff */
[----:B------:R-:W-:Y:S01]  /*5840*/  ISETP.GT.AND P2, PT, R4, 0x71, PT ;  /* 0x000000710400780c */ /* 0x000fe20003f44270 */
[----:B------:R-:W-:Y:S01]  /*5850*/  @P5 STG.E.U16 desc[UR36][R6.64+0xd0], R76 ;  /* 0x0000d04c06005986 */ /* 0x000fe2000c101524 */
[----:B------:R-:W-:-:S02]  /*5860*/  ISETP.GT.AND P5, PT, R3, 0x8, P0 ;  /* 0x000000080300780c */ /* 0x000fc400007a4270 */
[C---:B------:R-:W-:Y:S01]  /*5870*/  ISETP.GT.AND P1, PT, R4.reuse, 0x78, PT ;  /* 0x000000780400780c */ /* 0x040fe20003f24270 */
[----:B------:R-:W-:Y:S01]  /*5880*/  @P3 STG.E.U16 desc[UR36][R6.64+0xd2], R77 ;  /* 0x0000d24d06003986 */ /* 0x000fe2000c101524 */
[C---:B------:R-:W-:Y:S02]  /*5890*/  ISETP.GT.AND P3, PT, R4.reuse, 0x70, PT ;  /* 0x000000700400780c */ /* 0x040fe40003f64270 */
[----:B------:R-:W-:Y:S01]  /*58a0*/  ISETP.GT.AND P0, PT, R4, 0x79, PT ;  /* 0x000000790400780c */ /* 0x000fe20003f04270 */
[----:B------:R-:W-:Y:S01]  /*58b0*/  @P4 IMAD.MOV.U32 R4, RZ, RZ, R8 ;  /* 0x000000ffff044224 */ /* 0x000fe200078e0008 */
[----:B------:R-:W-:Y:S01]  /*58c0*/  F2FP.BF16.F32.PACK_AB R78, RZ, R78 ;  /* 0x0000004eff4e723e */ /* 0x000fe200000010ff */
[----:B------:R-:W-:Y:S01]  /*58d0*/  @P4 IMAD.MOV.U32 R5, RZ, RZ, R9 ;  /* 0x000000ffff054224 */ /* 0x000fe200078e0009 */
[----:B------:R-:W-:Y:S02]  /*58e0*/  F2FP.BF16.F32.PACK_AB R79, RZ, R79 ;  /* 0x0000004fff4f723e */ /* 0x000fe400000010ff */
[----:B------:R-:W-:-:S02]  /*58f0*/  F2FP.BF16.F32.PACK_AB R80, RZ, R80 ;  /* 0x00000050ff50723e */ /* 0x000fc400000010ff */
[----:B------:R0:W-:Y:S01]  /*5900*/  @P4 STG.E.U16 desc[UR36][R4.64+0xd0], R78 ;  /* 0x0000d04e04004986 */ /* 0x0001e2000c101524 */
[C---:B------:R-:W-:Y:S02]  /*5910*/  ISETP.GT.AND P4, PT, R3.reuse, RZ, P2 ;  /* 0x000000ff0300720c */ /* 0x040fe40001784270 */
[----:B------:R-:W-:Y:S02]  /*5920*/  F2FP.BF16.F32.PACK_AB R81, RZ, R81 ;  /* 0x00000051ff51723e */ /* 0x000fe400000010ff */
[----:B------:R-:W-:Y:S02]  /*5930*/  ISETP.GT.AND P2, PT, R3, 0x8, P2 ;  /* 0x000000080300780c */ /* 0x000fe40001744270 */
[----:B------:R-:W-:Y:S02]  /*5940*/  F2FP.BF16.F32.PACK_AB R82, RZ, R82 ;  /* 0x00000052ff52723e */ /* 0x000fe400000010ff */
[----:B------:R-:W-:Y:S02]  /*5950*/  F2FP.BF16.F32.PACK_AB R83, RZ, R83 ;  /* 0x00000053ff53723e */ /* 0x000fe400000010ff */
[----:B------:R-:W-:Y:S01]  /*5960*/  F2FP.BF16.F32.PACK_AB R84, RZ, R84 ;  /* 0x00000054ff54723e */ /* 0x000fe200000010ff */
[----:B0-----:R-:W-:Y:S01]  /*5970*/  @P5 IMAD.MOV.U32 R4, RZ, RZ, R8 ;  /* 0x000000ffff045224 */ /* 0x001fe200078e0008 */
[----:B------:R-:W-:Y:S01]  /*5980*/  F2FP.BF16.F32.PACK_AB R85, RZ, R85 ;  /* 0x00000055ff55723e */ /* 0x000fe200000010ff */
[----:B------:R-:W-:Y:S01]  /*5990*/  @P5 IMAD.MOV.U32 R5, RZ, RZ, R9 ;  /* 0x000000ffff055224 */ /* 0x000fe200078e0009 */
[----:B------:R-:W-:-:S02]  /*59a0*/  F2FP.BF16.F32.PACK_AB R86, RZ, R86 ;  /* 0x00000056ff56723e */ /* 0x000fc400000010ff */
[----:B------:R-:W-:Y:S02]  /*59b0*/  F2FP.BF16.F32.PACK_AB R87, RZ, R87 ;  /* 0x00000057ff57723e */ /* 0x000fe400000010ff */
[----:B------:R0:W-:Y:S01]  /*59c0*/  @P5 STG.E.U16 desc[UR36][R4.64+0xd2], R79 ;  /* 0x0000d24f04005986 */ /* 0x0001e2000c101524 */
[C---:B------:R-:W-:Y:S02]  /*59d0*/  ISETP.GT.AND P5, PT, R3.reuse, RZ, P3 ;  /* 0x000000ff0300720c */ /* 0x040fe40001fa4270 */
[----:B------:R-:W-:-:S11]  /*59e0*/  ISETP.GT.AND P3, PT, R3, 0x8, P3 ;  /* 0x000000080300780c */ /* 0x000fd60001f64270 */
[----:B0-----:R-:W-:Y:S02]  /*59f0*/  @P5 IMAD.MOV.U32 R4, RZ, RZ, R6 ;  /* 0x000000ffff045224 */ /* 0x001fe400078e0006 */
[----:B------:R-:W-:-:S05]  /*5a00*/  @P5 IMAD.MOV.U32 R5, RZ, RZ, R7 ;  /* 0x000000ffff055224 */ /* 0x000fca00078e0007 */
[----:B------:R0:W-:Y:S01]  /*5a10*/  @P5 STG.E.U16 desc[UR36][R4.64+0xe0], R80 ;  /* 0x0000e05004005986 */ /* 0x0001e2000c101524 */
[C---:B------:R-:W-:Y:S02]  /*5a20*/  ISETP.GT.AND P5, PT, R3.reuse, RZ, P0 ;  /* 0x000000ff0300720c */ /* 0x040fe400007a4270 */
[----:B------:R-:W-:Y:S01]  /*5a30*/  ISETP.GT.AND P0, PT, R3, 0x8, P0 ;  /* 0x000000080300780c */ /* 0x000fe20000704270 */
[----:B0-----:R-:W-:Y:S02]  /*5a40*/  @P4 IMAD.MOV.U32 R4, RZ, RZ, R6 ;  /* 0x000000ffff044224 */ /* 0x001fe400078e0006 */
[----:B------:R-:W-:-:S05]  /*5a50*/  @P4 IMAD.MOV.U32 R5, RZ, RZ, R7 ;  /* 0x000000ffff054224 */ /* 0x000fca00078e0007 */
[----:B------:R0:W-:Y:S01]  /*5a60*/  @P4 STG.E.U16 desc[UR36][R4.64+0xe2], R81 ;  /* 0x0000e25104004986 */ /* 0x0001e2000c101524 */
[C---:B------:R-:W-:Y:S02]  /*5a70*/  ISETP.GT.AND P4, PT, R3.reuse, RZ, P1 ;  /* 0x000000ff0300720c */ /* 0x040fe40000f84270 */
[----:B------:R-:W-:Y:S01]  /*5a80*/  ISETP.GT.AND P1, PT, R3, 0x8, P1 ;  /* 0x000000080300780c */ /* 0x000fe20000f24270 */
[----:B0-----:R-:W-:Y:S02]  /*5a90*/  @P3 IMAD.MOV.U32 R4, RZ, RZ, R8 ;  /* 0x000000ffff043224 */ /* 0x001fe400078e0008 */
[----:B------:R-:W-:-:S05]  /*5aa0*/  @P3 IMAD.MOV.U32 R5, RZ, RZ, R9 ;  /* 0x000000ffff053224 */ /* 0x000fca00078e0009 */
[----:B------:R0:W-:Y:S02]  /*5ab0*/  @P3 STG.E.U16 desc[UR36][R4.64+0xe0], R82 ;  /* 0x0000e05204003986 */ /* 0x0001e4000c101524 */
[----:B0-----:R-:W-:Y:S02]  /*5ac0*/  @P2 IMAD.MOV.U32 R4, RZ, RZ, R8 ;  /* 0x000000ffff042224 */ /* 0x001fe400078e0008 */
[----:B------:R-:W-:-:S05]  /*5ad0*/  @P2 IMAD.MOV.U32 R5, RZ, RZ, R9 ;  /* 0x000000ffff052224 */ /* 0x000fca00078e0009 */
[----:B------:R0:W-:Y:S02]  /*5ae0*/  @P2 STG.E.U16 desc[UR36][R4.64+0xe2], R83 ;  /* 0x0000e25304002986 */ /* 0x0001e4000c101524 */
[----:B0-----:R-:W-:Y:S02]  /*5af0*/  @P4 IMAD.MOV.U32 R4, RZ, RZ, R6 ;  /* 0x000000ffff044224 */ /* 0x001fe400078e0006 */
[----:B------:R-:W-:-:S05]  /*5b00*/  @P4 IMAD.MOV.U32 R5, RZ, RZ, R7 ;  /* 0x000000ffff054224 */ /* 0x000fca00078e0007 */
[----:B------:R0:W-:Y:S04]  /*5b10*/  @P4 STG.E.U16 desc[UR36][R4.64+0xf0], R84 ;  /* 0x0000f05404004986 */ /* 0x0001e8000c101524 */
[----:B------:R1:W-:Y:S01]  /*5b20*/  @P5 STG.E.U16 desc[UR36][R6.64+0xf2], R85 ;  /* 0x0000f25506005986 */ /* 0x0003e2000c101524 */
[----:B0-----:R-:W-:Y:S02]  /*5b30*/  @P1 IMAD.MOV.U32 R4, RZ, RZ, R8 ;  /* 0x000000ffff041224 */ /* 0x001fe400078e0008 */
[----:B------:R-:W-:-:S05]  /*5b40*/  @P1 IMAD.MOV.U32 R5, RZ, RZ, R9 ;  /* 0x000000ffff051224 */ /* 0x000fca00078e0009 */
[----:B------:R1:W-:Y:S04]  /*5b50*/  @P1 STG.E.U16 desc[UR36][R4.64+0xf0], R86 ;  /* 0x0000f05604001986 */ /* 0x0003e8000c101524 */
[----:B------:R1:W-:Y:S02]  /*5b60*/  @P0 STG.E.U16 desc[UR36][R8.64+0xf2], R87 ;  /* 0x0000f25708000986 */ /* 0x0003e4000c101524 */
.L_x_154:
[----:B------:R-:W-:Y:S05]  /*5b70*/  BSYNC B0 ;  /* 0x0000000000007941 */ /* 0x000fea0003800000 */
.L_x_28:
[----:B------:R-:W-:Y:S01]  /*5b80*/  ULDC UR4, c[0x0][0xc] ;  /* 0x0000030000047ab9 */ /* 0x000fe20000000800 */
[----:B------:R-:W-:Y:S01]  /*5b90*/  ULDC UR5, c[0x0][0x10] ;  /* 0x0000040000057ab9 */ /* 0x000fe20000000800 */
[----:B------:R-:W0:Y:S01]  /*5ba0*/  LDC R3, c[0x0][0x14] ;  /* 0x00000500ff037b82 */ /* 0x000e220000000800 */
[----:B------:R-:W-:Y:S01]  /*5bb0*/  UIMAD.WIDE.U32 UR4, UR4, UR5, URZ ;  /* 0x00000005040472a5 */ /* 0x000fe2000f8e003f */
[----:B------:R-:W-:Y:S02]  /*5bc0*/  IMAD.MOV.U32 R92, RZ, RZ, -0x1 ;  /* 0xffffffffff5c7424 */ /* 0x000fe400078e00ff */
[----:B------:R-:W-:-:S03]  /*5bd0*/  IMAD.MOV.U32 R89, RZ, RZ, -0x1 ;  /* 0xffffffffff597424 */ /* 0x000fc600078e00ff */
[----:B0-----:R-:W-:-:S04]  /*5be0*/  IMAD.WIDE.U32 R16, R3, UR4, R16 ;  /* 0x0000000403107c25 */ /* 0x001fc8000f8e0010 */
[----:B------:R-:W-:Y:S01]  /*5bf0*/  IMAD R3, R3, UR5, RZ ;  /* 0x0000000503037c24 */ /* 0x000fe2000f8e02ff */
[----:B------:R-:W-:Y:S02]  /*5c00*/  ULDC.64 UR4, c[0x0][0x650] ;  /* 0x0001940000047ab9 */ /* 0x000fe40000000a00 */
[----:B------:R-:W-:Y:S01]  /*5c10*/  ISETP.GE.U32.AND P0, PT, R16, UR4, PT ;  /* 0x0000000410007c0c */ /* 0x000fe2000bf06070 */
[--C-:B------:R-:W-:Y:S01]  /*5c20*/  IMAD.IADD R17, R17, 0x1, R3.reuse ;  /* 0x0000000111117824 */ /* 0x100fe200078e0203 */
[----:B------:R-:W-:-:S04]  /*5c30*/  PRMT R3, RZ, 0x7610, R3 ;  /* 0x00007610ff037816 */ /* 0x000fc80000000003 */
[----:B------:R-:W-:-:S13]  /*5c40*/  ISETP.GE.U32.AND.EX P0, PT, R17, UR5, PT, P0 ;  /* 0x0000000511007c0c */ /* 0x000fda000bf06100 */
[----:B------:R-:W-:Y:S05]  /*5c50*/  @P0 BRA `(.L_x_155) ;  /* 0x0000000400640947 */ /* 0x000fea0003800000 */
[----:B---3--:R-:W0:Y:S01]  /*5c60*/  S2R R12, SR_CTAID.X ;  /* 0x00000000000c7919 */ /* 0x008e220000002500 */
[----:B------:R-:W3:Y:S01]  /*5c70*/  LDC.64 R10, c[0x0][0x628] ;  /* 0x00018a00ff0a7b82 */ /* 0x000ee20000000a00 */
[----:B------:R-:W-:Y:S01]  /*5c80*/  ULDC UR4, c[0x0][0x150] ;  /* 0x0000540000047ab9 */ /* 0x000fe20000000800 */
[----:B-12-4-:R-:W-:Y:S01]  /*5c90*/  IMAD.MOV.U32 R8, RZ, RZ, R16 ;  /* 0x000000ffff087224 */ /* 0x016fe200078e0010 */
[----:B-----5:R-:W1:Y:S01]  /*5ca0*/  S2R R24, SR_CTAID.Y ;  /* 0x0000000000187919 */ /* 0x020e620000002600 */
[----:B------:R-:W-:-:S04]  /*5cb0*/  IMAD.MOV.U32 R9, RZ, RZ, R17 ;  /* 0x000000ffff097224 */ /* 0x000fc800078e0011 */
[----:B------:R-:W2:Y:S08]  /*5cc0*/  LDC R21, c[0x0][0x144] ;  /* 0x00005100ff157b82 */ /* 0x000eb00000000800 */
[----:B------:R-:W4:Y:S08]  /*5cd0*/  LDC R0, c[0x0][0x630] ;  /* 0x00018c00ff007b82 */ /* 0x000f300000000800 */
[----:B------:R-:W1:Y:S01]  /*5ce0*/  LDC.64 R14, c[0x0][0x620] ;  /* 0x00018800ff0e7b82 */ /* 0x000e620000000a00 */
[----:B---3--:R-:W-:-:S04]  /*5cf0*/  ISETP.NE.U32.AND P0, PT, R10, RZ, PT ;  /* 0x000000ff0a00720c */ /* 0x008fc80003f05070 */
[----:B------:R-:W-:Y:S02]  /*5d00*/  ISETP.NE.AND.EX P0, PT, R11, RZ, PT, P0 ;  /* 0x000000ff0b00720c */ /* 0x000fe40003f05300 */
[----:B0-----:R-:W-:-:S05]  /*5d10*/  I2FP.F32.U32 R3, R12 ;  /* 0x0000000c00037245 */ /* 0x001fca0000201000 */
[----:B------:R-:W-:-:S04]  /*5d20*/  FMUL R3, R3, UR4 ;  /* 0x0000000403037c20 */ /* 0x000fc80008400000 */
[----:B------:R0:W3:Y:S02]  /*5d30*/  F2I.U32.TRUNC.NTZ R20, R3 ;  /* 0x0000000300147305 */ /* 0x0000e4000020f000 */
[----:B--2-4-:R-:W-:Y:S05]  /*5d40*/  @!P0 BRA `(.L_x_156) ;  /* 0x0000000000288947 */ /* 0x014fea0003800000 */
[----:B0-----:R-:W0:Y:S02]  /*5d50*/  LDC R3, c[0x0][0x634] ;  /* 0x00018d00ff037b82 */ /* 0x001e240000000800 */
        /* <DEDUP_REMOVED lines=9> */
.L_x_156:
[----:B------:R-:W2:Y:S01]  /*5df0*/  LDC.64 R28, c[0x0][0x640] ;  /* 0x00019000ff1c7b82 */ /* 0x000ea20000000a00 */
[-CC-:B------:R-:W-:Y:S01]  /*5e00*/  SHF.R.U64 R89, R8, R0.reuse, R9.reuse ;  /* 0x0000000008597219 */ /* 0x180fe20000001209 */
[----:B---3--:R-:W-:Y:S01]  /*5e10*/  IMAD.MOV R20, RZ, RZ, -R20 ;  /* 0x000000ffff147224 */ /* 0x008fe200078e0a14 */
[----:B------:R-:W-:Y:S01]  /*5e20*/  SHF.R.U32.HI R0, RZ, R0, R9 ;  /* 0x00000000ff007219 */ /* 0x000fe20000011609 */
[----:B------:R-:W-:Y:S01]  /*5e30*/  ULDC UR4, c[0x0][0x154] ;  /* 0x0000550000047ab9 */ /* 0x000fe20000000800 */
[----:B0-----:R-:W-:Y:S01]  /*5e40*/  IADD3 R3, P0, RZ, -R89, RZ ;  /* 0x80000059ff037210 */ /* 0x001fe20007f1e0ff */
[----:B------:R-:W-:Y:S02]  /*5e50*/  IMAD R21, R21, R20, R12 ;  /* 0x0000001415157224 */ /* 0x000fe400078e020c */
[----:B------:R-:W0:Y:S01]  /*5e60*/  LDC R6, c[0x0][0x618] ;  /* 0x00018600ff067b82 */ /* 0x000e220000000800 */
[----:B------:R-:W-:Y:S02]  /*5e70*/  IMAD.MOV.U32 R7, RZ, RZ, 0x1 ;  /* 0x00000001ff077424 */ /* 0x000fe400078e00ff */
[----:B------:R-:W-:-:S04]  /*5e80*/  IMAD.X R5, RZ, RZ, ~R0, P0 ;  /* 0x000000ffff057224 */ /* 0x000fc800000e0e00 */
[-C--:B-1----:R-:W-:Y:S01]  /*5e90*/  IMAD R0, R5, R14.reuse, RZ ;  /* 0x0000000e05007224 */ /* 0x082fe200078e02ff */
[----:B------:R-:W1:Y:S01]  /*5ea0*/  LDC R8, c[0x0][0x608] ;  /* 0x00018200ff087b82 */ /* 0x000e620000000800 */
[----:B------:R-:W-:-:S04]  /*5eb0*/  IMAD.WIDE.U32 R4, R3, R14, R16 ;  /* 0x0000000e03047225 */ /* 0x000fc800078e0010 */
[----:B------:R-:W-:Y:S01]  /*5ec0*/  IMAD R3, R3, R15, R0 ;  /* 0x0000000f03037224 */ /* 0x000fe200078e0200 */
[----:B------:R-:W-:Y:S02]  /*5ed0*/  I2FP.F32.U32 R0, R24 ;  /* 0x0000001800007245 */ /* 0x000fe40000201000 */
[----:B------:R-:W3:Y:S01]  /*5ee0*/  LDC R26, c[0x0][0x658] ;  /* 0x00019600ff1a7b82 */ /* 0x000ee20000000800 */
[----:B------:R-:W-:Y:S01]  /*5ef0*/  IMAD.IADD R3, R5, 0x1, R3 ;  /* 0x0000000105037824 */ /* 0x000fe200078e0203 */
[----:B--2---:R-:W-:Y:S01]  /*5f00*/  ISETP.NE.U32.AND P0, PT, R28, RZ, PT ;  /* 0x000000ff1c00720c */ /* 0x004fe20003f05070 */
[----:B------:R-:W-:Y:S01]  /*5f10*/  FMUL R0, R0, UR4 ;  /* 0x0000000400007c20 */ /* 0x000fe20008400000 */
[----:B------:R-:W-:Y:S02]  /*5f20*/  IMAD.MOV.U32 R5, RZ, RZ, -0x1 ;  /* 0xffffffffff057424 */ /* 0x000fe400078e00ff */
[----:B------:R-:W-:Y:S01]  /*5f30*/  ISETP.NE.AND.EX P0, PT, R29, RZ, PT, P0 ;  /* 0x000000ff1d00720c */ /* 0x000fe20003f05300 */
[----:B------:R2:W4:Y:S01]  /*5f40*/  F2I.U32.TRUNC.NTZ R13, R0 ;  /* 0x00000000000d7305 */ /* 0x000522000020f000 */
[----:B------:R-:W2:Y:S01]  /*5f50*/  LDC R15, c[0x0][0x148] ;  /* 0x00005200ff0f7b82 */ /* 0x000ea20000000800 */
[----:B0-----:R-:W-:-:S02]  /*5f60*/  SHF.R.U64 R12, R4, R6, R3 ;  /* 0x00000006040c7219 */ /* 0x001fc40000001203 */
[----:B------:R-:W-:-:S05]  /*5f70*/  SHF.R.U32.HI R3, RZ, R6, R3 ;  /* 0x00000006ff037219 */ /* 0x000fca0000011603 */
[----:B------:R-:W0:Y:S01]  /*5f80*/  LDC R20, c[0x0][0x600] ;  /* 0x00018000ff147b82 */ /* 0x000e220000000800 */
[-CC-:B-1----:R-:W-:Y:S02]  /*5f90*/  SHF.R.U64 R10, R12, R8.reuse, R3.reuse ;  /* 0x000000080c0a7219 */ /* 0x182fe40000001203 */
[----:B------:R-:W-:-:S05]  /*5fa0*/  SHF.R.U32.HI R3, RZ, R8, R3 ;  /* 0x00000008ff037219 */ /* 0x000fca0000011603 */
[----:B------:R-:W1:Y:S01]  /*5fb0*/  LDC R27, c[0x0][0x648] ;  /* 0x00019200ff1b7b82 */ /* 0x000e620000000800 */
[-C--:B---3--:R-:W-:Y:S02]  /*5fc0*/  SHF.L.U32 R4, R5, R26.reuse, RZ ;  /* 0x0000001a05047219 */ /* 0x088fe400000006ff */
[-CC-:B------:R-:W-:Y:S02]  /*5fd0*/  SHF.R.U64 R14, R10, R26.reuse, R3.reuse ;  /* 0x0000001a0a0e7219 */ /* 0x180fe40000001203 */
[----:B------:R-:W-:Y:S02]  /*5fe0*/  SHF.R.U32.HI R5, RZ, R26, R3 ;  /* 0x0000001aff057219 */ /* 0x000fe40000011603 */
[----:B------:R-:W-:Y:S01]  /*5ff0*/  LOP3.LUT R25, RZ, R4, RZ, 0x33, !PT ;  /* 0x00000004ff197212 */ /* 0x000fe200078e33ff */
[----:B------:R-:W3:Y:S01]  /*6000*/  LDC R30, c[0x0][0x638] ;  /* 0x00018e00ff1e7b82 */ /* 0x000ee20000000800 */
[----:B------:R-:W-:Y:S01]  /*6010*/  SHF.L.U32 R26, R7, R26, RZ ;  /* 0x0000001a071a7219 */ /* 0x000fe200000006ff */
[----:B------:R-:W-:-:S06]  /*6020*/  IMAD.MOV.U32 R4, RZ, RZ, R14 ;  /* 0x000000ffff047224 */ /* 0x000fcc00078e000e */
[----:B------:R-:W0:Y:S01]  /*6030*/  LDC R31, c[0x0][0x610] ;  /* 0x00018400ff1f7b82 */ /* 0x000e220000000800 */
[----:B----4-:R-:W-:Y:S05]  /*6040*/  @!P0 BRA `(.L_x_157) ;  /* 0x0000000000288947 */ /* 0x010fea0003800000 */
[----:B------:R-:W4:Y:S02]  /*6050*/  LDC R3, c[0x0][0x64c] ;  /* 0x00019300ff037b82 */ /* 0x000f240000000800 */
[----:B----4-:R-:W-:-:S05]  /*6060*/  IADD3 R3, P0, R14, R3, RZ ;  /* 0x000000030e037210 */ /* 0x010fca0007f1e0ff */
        /* <DEDUP_REMOVED lines=8> */
.L_x_157:
[----:B------:R-:W-:Y:S01]  /*60f0*/  ISETP.NE.AND P0, PT, R2, 0x1, PT ;  /* 0x000000010200780c */ /* 0x000fe20003f05270 */
[----:B0-----:R-:W-:Y:S01]  /*6100*/  VIADD R7, R20, 0xffffffff ;  /* 0xffffffff14077836 */ /* 0x001fe20000000000 */
[----:B-12---:R-:W-:Y:S01]  /*6110*/  SHF.R.U64 R0, R4, R27, R5 ;  /* 0x0000001b04007219 */ /* 0x006fe20000001205 */
[----:B------:R-:W-:Y:S01]  /*6120*/  IMAD.MOV R13, RZ, RZ, -R13 ;  /* 0x000000ffff0d7224 */ /* 0x000fe200078e0a0d */
[----:B------:R-:W-:Y:S01]  /*6130*/  LOP3.LUT R5, R10, R25, RZ, 0xc0, !PT ;  /* 0x000000190a057212 */ /* 0x000fe200078ec0ff */
[----:B------:R-:W-:Y:S01]  /*6140*/  IMAD.MOV.U32 R4, RZ, RZ, 0x1 ;  /* 0x00000001ff047424 */ /* 0x000fe200078e00ff */
[----:B------:R-:W-:Y:S01]  /*6150*/  LOP3.LUT R12, R12, R7, RZ, 0xc0, !PT ;  /* 0x000000070c0c7212 */ /* 0x000fe200078ec0ff */
[----:B------:R-:W-:Y:S02]  /*6160*/  IMAD.MOV R3, RZ, RZ, -R0 ;  /* 0x000000ffff037224 */ /* 0x000fe400078e0a00 */
[----:B------:R-:W-:Y:S02]  /*6170*/  IMAD R0, R26, R0, R5 ;  /* 0x000000001a007224 */ /* 0x000fe400078e0205 */
[----:B---3--:R-:W-:-:S02]  /*6180*/  IMAD R3, R3, R30, R14 ;  /* 0x0000001e03037224 */ /* 0x008fc400078e020e */
[----:B------:R-:W-:Y:S02]  /*6190*/  @P0 IMAD R21, R15, R13, R24 ;  /* 0x0000000d0f150224 */ /* 0x000fe400078e0218 */
[----:B------:R-:W-:Y:S01]  /*61a0*/  IMAD R5, R3, R20, R12 ;  /* 0x0000001403057224 */ /* 0x000fe200078e020c */
[----:B------:R-:W-:Y:S01]  /*61b0*/  PRMT R3, R4, 0x7610, R3 ;  /* 0x0000761004037816 */ /* 0x000fe20000000003 */
[----:B------:R-:W-:-:S05]  /*61c0*/  IMAD R0, R0, R31, R21 ;  /* 0x0000001f00007224 */ /* 0x000fca00078e0215 */
[----:B------:R-:W-:Y:S02]  /*61d0*/  SEL R92, R5, R0, !P0 ;  /* 0x00000000055c7207 */ /* 0x000fe40004000000 */
[----:B------:R-:W-:-:S07]  /*61e0*/  SEL R0, R0, R5, !P0 ;  /* 0x0000000500007207 */ /* 0x000fce0004000000 */
.L_x_155:
[----:B------:R-:W-:Y:S01]  /*61f0*/  LOP3.LUT P0, RZ, R3, 0xff, RZ, 0xc0, !PT ;  /* 0x000000ff03ff7812 */ /* 0x000fe2000780c0ff */
[----:B------:R-:W-:-:S12]  /*6200*/  IMAD.MOV.U32 R91, RZ, RZ, R0 ;  /* 0x000000ffff5b7224 */ /* 0x000fd800078e0000 */
[----:B------:R-:W-:Y:S05]  /*6210*/  @P0 BRA `(.L_x_158) ;  /* 0xffffffac00440947 */ /* 0x000fea000383ffff */
[----:B------:R-:W-:Y:S05]  /*6220*/  EXIT ;  /* 0x000000000000794d */ /* 0x000fea0003800000 */
.L_x_3:
[----:B0-----:R-:W-:Y:S01]  /*6230*/  ULDC.64 UR4, c[0x0][0x650] ;  /* 0x0001940000047ab9 */ /* 0x001fe20000000a00 */
        /* <DEDUP_REMOVED lines=25> */
.L_x_160:
[--C-:B------:R-:W-:Y:S01]  /*63d0*/  SHF.R.U64 R12, R10, R14, R11.reuse ;  /* 0x0000000e0a0c7219 */ /* 0x100fe2000000120b */
[----:B------:R-:W0:Y:S01]  /*63e0*/  LDC R22, c[0x0][0x618] ;  /* 0x00018600ff167b82 */ /* 0x000e220000000800 */
[----:B------:R-:W-:Y:S01]  /*63f0*/  I2FP.F32.U32 R6, R4 ;  /* 0x0000000400067245 */ /* 0x000fe20000201000 */
[----:B------:R-:W-:Y:S01]  /*6400*/  ULDC UR4, c[0x0][0x150] ;  /* 0x0000540000047ab9 */ /* 0x000fe20000000800 */
[----:B------:R-:W-:Y:S02]  /*6410*/  SHF.R.U32.HI R5, RZ, R14, R11 ;  /* 0x0000000eff057219 */ /* 0x000fe4000001160b */
[----:B------:R-:W-:Y:S01]  /*6420*/  IADD3 R9, P0, RZ, -R12, RZ ;  /* 0x8000000cff097210 */ /* 0x000fe20007f1e0ff */
[----:B------:R-:W-:Y:S01]  /*6430*/  FMUL R11, R6, UR4 ;  /* 0x00000004060b7c20 */ /* 0x000fe20008400000 */
[----:B------:R-:W-:Y:S01]  /*6440*/  ULDC UR4, c[0x0][0x154] ;  /* 0x0000550000047ab9 */ /* 0x000fe20000000800 */
[----:B------:R-:W1:Y:S02]  /*6450*/  LDC.64 R24, c[0x0][0x640] ;  /* 0x00019000ff187b82 */ /* 0x000e640000000a00 */
[----:B------:R-:W-:-:S02]  /*6460*/  IMAD.X R5, RZ, RZ, ~R5, P0 ;  /* 0x000000ffff057224 */ /* 0x000fc400000e0e05 */
[----:B------:R-:W2:Y:S01]  /*6470*/  F2I.U32.TRUNC.NTZ R11, R11 ;  /* 0x0000000b000b7305 */ /* 0x000ea2000020f000 */
[----:B------:R-:W-:-:S03]  /*6480*/  IMAD.WIDE.U32 R6, R9, R20, R16 ;  /* 0x0000001409067225 */ /* 0x000fc600078e0010 */
[----:B------:R-:W3:Y:S01]  /*6490*/  LDC R13, c[0x0][0x144] ;  /* 0x00005100ff0d7b82 */ /* 0x000ee20000000800 */
[----:B------:R-:W-:-:S04]  /*64a0*/  IMAD R8, R5, R20, RZ ;  /* 0x0000001405087224 */ /* 0x000fc800078e02ff */
[----:B------:R-:W-:Y:S02]  /*64b0*/  IMAD R5, R9, R21, R8 ;  /* 0x0000001509057224 */ /* 0x000fe400078e0208 */
[----:B------:R-:W-:Y:S01]  /*64c0*/  IMAD.MOV.U32 R8, RZ, RZ, -0x1 ;  /* 0xffffffffff087424 */ /* 0x000fe200078e00ff */
[----:B------:R-:W4:Y:S01]  /*64d0*/  LDC R14, c[0x0][0x608] ;  /* 0x00018200ff0e7b82 */ /* 0x000f220000000800 */
[----:B------:R-:W-:Y:S01]  /*64e0*/  IMAD.IADD R5, R7, 0x1, R5 ;  /* 0x0000000107057824 */ /* 0x000fe200078e0205 */
[----:B------:R-:W-:-:S04]  /*64f0*/  I2FP.F32.U32 R7, R3 ;  /* 0x0000000300077245 */ /* 0x000fc80000201000 */
[-C--:B0-----:R-:W-:Y:S01]  /*6500*/  SHF.R.U64 R10, R6, R22.reuse, R5 ;  /* 0x00000016060a7219 */ /* 0x081fe20000001205 */
[----:B--2---:R-:W-:Y:S01]  /*6510*/  IMAD.MOV R6, RZ, RZ, -R11 ;  /* 0x000000ffff067224 */ /* 0x004fe200078e0a0b */
[----:B------:R-:W0:Y:S01]  /*6520*/  LDC R9, c[0x0][0x658] ;  /* 0x00019600ff097b82 */ /* 0x000e220000000800 */
[----:B-1----:R-:W-:Y:S01]  /*6530*/  ISETP.NE.U32.AND P0, PT, R24, RZ, PT ;  /* 0x000000ff1800720c */ /* 0x002fe20003f05070 */
[----:B------:R-:W-:Y:S01]  /*6540*/  FMUL R7, R7, UR4 ;  /* 0x0000000407077c20 */ /* 0x000fe20008400000 */
[----:B------:R-:W-:Y:S02]  /*6550*/  SHF.R.U32.HI R5, RZ, R22, R5 ;  /* 0x00000016ff057219 */ /* 0x000fe40000011605 */
[----:B------:R-:W-:-:S03]  /*6560*/  ISETP.NE.AND.EX P0, PT, R25, RZ, PT, P0 ;  /* 0x000000ff1900720c */ /* 0x000fc60003f05300 */
[----:B------:R-:W1:Y:S01]  /*6570*/  LDC R20, c[0x0][0x148] ;  /* 0x00005200ff147b82 */ /* 0x000e620000000800 */
[----:B---3--:R-:W-:Y:S02]  /*6580*/  IMAD R23, R13, R6, R4 ;  /* 0x000000060d177224 */ /* 0x008fe400078e0204 */
[----:B------:R-:W-:-:S05]  /*6590*/  IMAD.MOV.U32 R6, RZ, RZ, 0x1 ;  /* 0x00000001ff067424 */ /* 0x000fca00078e00ff */
[----:B------:R-:W2:Y:S01]  /*65a0*/  LDC R21, c[0x0][0x600] ;  /* 0x00018000ff157b82 */ /* 0x000ea20000000800 */
[-CC-:B----4-:R-:W-:Y:S02]  /*65b0*/  SHF.R.U64 R13, R10, R14.reuse, R5.reuse ;  /* 0x0000000e0a0d7219 */ /* 0x190fe40000001205 */
[----:B------:R-:W-:Y:S02]  /*65c0*/  SHF.R.U32.HI R4, RZ, R14, R5 ;  /* 0x0000000eff047219 */ /* 0x000fe40000011605 */
[----:B------:R3:W4:Y:S03]  /*65d0*/  F2I.U32.TRUNC.NTZ R14, R7 ;  /* 0x00000007000e7305 */ /* 0x000726000020f000 */
[----:B------:R-:W1:Y:S01]  /*65e0*/  LDC R26, c[0x0][0x648] ;  /* 0x00019200ff1a7b82 */ /* 0x000e620000000800 */
[-C--:B0-----:R-:W-:Y:S02]  /*65f0*/  SHF.R.U64 R15, R13, R9.reuse, R4 ;  /* 0x000000090d0f7219 */ /* 0x081fe40000001204 */
[----:B------:R-:W-:-:S02]  /*6600*/  SHF.L.U32 R8, R8, R9, RZ ;  /* 0x0000000908087219 */ /* 0x000fc400000006ff */
[-C--:B------:R-:W-:Y:S01]  /*6610*/  SHF.R.U32.HI R5, RZ, R9.reuse, R4 ;  /* 0x00000009ff057219 */ /* 0x080fe20000011604 */
[----:B------:R-:W-:Y:S01]  /*6620*/  IMAD.MOV.U32 R4, RZ, RZ, R15 ;  /* 0x000000ffff047224 */ /* 0x000fe200078e000f */
[----:B------:R-:W-:Y:S01]  /*6630*/  SHF.L.U32 R22, R6, R9, RZ ;  /* 0x0000000906167219 */ /* 0x000fe200000006ff */
[----:B------:R-:W0:Y:S01]  /*6640*/  LDC R27, c[0x0][0x638] ;  /* 0x00018e00ff1b7b82 */ /* 0x000e220000000800 */
[----:B------:R-:W-:-:S07]  /*6650*/  LOP3.LUT R28, RZ, R8, RZ, 0x33, !PT ;  /* 0x00000008ff1c7212 */ /* 0x000fce00078e33ff */
        /* <DEDUP_REMOVED lines=12> */
.L_x_161:
[----:B------:R-:W-:Y:S01]  /*6720*/  ISETP.NE.AND P0, PT, R2, 0x1, PT ;  /* 0x000000010200780c */ /* 0x000fe20003f05270 */
[----:B--2---:R-:W-:Y:S01]  /*6730*/  VIADD R7, R21, 0xffffffff ;  /* 0xffffffff15077836 */ /* 0x004fe20000000000 */
[----:B-1----:R-:W-:Y:S01]  /*6740*/  SHF.R.U64 R5, R4, R26, R5 ;  /* 0x0000001a04057219 */ /* 0x002fe20000001205 */
[----:B------:R-:W-:Y:S01]  /*6750*/  IMAD.MOV R14, RZ, RZ, -R14 ;  /* 0x000000ffff0e7224 */ /* 0x000fe200078e0a0e */
[----:B------:R-:W-:Y:S01]  /*6760*/  LOP3.LUT R4, R13, R28, RZ, 0xc0, !PT ;  /* 0x0000001c0d047212 */ /* 0x000fe200078ec0ff */
[----:B------:R-:W-:Y:S01]  /*6770*/  IMAD.MOV.U32 R8, RZ, RZ, R12 ;  /* 0x000000ffff087224 */ /* 0x000fe200078e000c */
[----:B------:R-:W-:Y:S01]  /*6780*/  LOP3.LUT R10, R10, R7, RZ, 0xc0, !PT ;  /* 0x000000070a0a7212 */ /* 0x000fe200078ec0ff */
[----:B------:R-:W-:Y:S02]  /*6790*/  IMAD.MOV R6, RZ, RZ, -R5 ;  /* 0x000000ffff067224 */ /* 0x000fe400078e0a05 */
[----:B------:R-:W-:-:S04]  /*67a0*/  IMAD R4, R22, R5, R4 ;  /* 0x0000000516047224 */ /* 0x000fc800078e0204 */
[----:B------:R-:W-:Y:S02]  /*67b0*/  @P0 IMAD R23, R20, R14, R3 ;  /* 0x0000000e14170224 */ /* 0x000fe400078e0203 */
[----:B0-----:R-:W-:Y:S02]  /*67c0*/  IMAD R3, R6, R27, R15 ;  /* 0x0000001b06037224 */ /* 0x001fe400078e020f */
[----:B------:R-:W-:Y:S02]  /*67d0*/  IMAD R7, R4, R29, R23 ;  /* 0x0000001d04077224 */ /* 0x000fe400078e0217 */
[----:B------:R-:W-:Y:S02]  /*67e0*/  IMAD R4, R3, R21, R10 ;  /* 0x0000001503047224 */ /* 0x000fe400078e020a */
[----:B------:R-:W-:-:S03]  /*67f0*/  IMAD.MOV.U32 R6, RZ, RZ, 0x1 ;  /* 0x00000001ff067424 */ /* 0x000fc600078e00ff */
[----:B------:R-:W-:Y:S02]  /*6800*/  SEL R9, R4, R7, !P0 ;  /* 0x0000000704097207 */ /* 0x000fe40004000000 */
[----:B------:R-:W-:-:S07]  /*6810*/  SEL R7, R7, R4, !P0 ;  /* 0x0000000407077207 */ /* 0x000fce0004000000 */
.L_x_159:
[----:B------:R-:W-:-:S08]  /*6820*/  NOP ;  /* 0x0000000000007918 */ /* 0x000fd00000000000 */
[----:B------:R-:W0:-:S00]  /*6830*/  USETMAXREG.DEALLOC.CTAPOOL 0x28 ;  /* 0x00000028000079c8 */ /* 0x000e0000080e0500 */
[----:B0-----:R-:W-:-:S13]  /*6840*/  ISETP.NE.AND P0, PT, R0, RZ, PT ;  /* 0x000000ff0000720c */ /* 0x001fda0003f05270 */
[----:B------:R-:W-:Y:S05]  /*6850*/  @P0 EXIT ;  /* 0x000000000000094d */ /* 0x000fea0003800000 */
[----:B------:R-:W-:Y:S01]  /*6860*/  LOP3.LUT P0, RZ, R6, 0xff, RZ, 0xc0, !PT ;  /* 0x000000ff06ff7812 */ /* 0x000fe2000780c0ff */
[----:B------:R-:W-:Y:S02]  /*6870*/  IMAD.MOV.U32 R3, RZ, RZ, 0x1 ;  /* 0x00000001ff037424 */ /* 0x000fe400078e00ff */
[----:B------:R-:W-:-:S10]  /*6880*/  IMAD.MOV.U32 R0, RZ, RZ, RZ ;  /* 0x000000ffff007224 */ /* 0x000fd400078e00ff */
[----:B------:R-:W-:Y:S05]  /*6890*/  @!P0 BRA `(.L_x_162) ;  /* 0x0000000c002c8947 */ /* 0x000fea0003800000 */
[----:B------:R-:W0:Y:S01]  /*68a0*/  LDC R0, c[0x0][0x28c] ;  /* 0x0000a300ff007b82 */ /* 0x000e220000000800 */
[----:B------:R-:W-:Y:S01]  /*68b0*/  ULDC UR5, c[0x0][0x600] ;  /* 0x0001800000057ab9 */ /* 0x000fe20000000800 */
[----:B------:R-:W-:Y:S01]  /*68c0*/  ULDC UR4, c[0x0][0xc] ;  /* 0x0000030000047ab9 */ /* 0x000fe20000000800 */
[----:B------:R-:W-:Y:S01]  /*68d0*/  UIADD3 UR16, UR5, -0x1, URZ ;  /* 0xffffffff05107890 */ /* 0x000fe2000fffe03f */
[C---:B------:R-:W-:Y:S01]  /*68e0*/  LOP3.LUT P2, RZ, R18.reuse, 0x7f, RZ, 0xc0, !PT ;  /* 0x0000007f12ff7812 */ /* 0x040fe2000784c0ff */
[----:B------:R-:W-:Y:S01]  /*68f0*/  ULDC UR6, c[0x0][0x658] ;  /* 0x0001960000067ab9 */ /* 0x000fe20000000800 */
[----:B------:R-:W-:Y:S01]  /*6900*/  ULDC UR5, c[0x0][0x10] ;  /* 0x0000040000057ab9 */ /* 0x000fe20000000800 */
[----:B------:R-:W-:Y:S01]  /*6910*/  UMOV UR7, 0xffffffff ;  /* 0xffffffff00077882 */ /* 0x000fe20000000000 */
[----:B------:R-:W-:Y:S01]  /*6920*/  UMOV UR8, 0x1 ;  /* 0x0000000100087882 */ /* 0x000fe20000000000 */
[----:B------:R-:W-:Y:S01]  /*6930*/  UIMAD.WIDE.U32 UR4, UR4, UR5, URZ ;  /* 0x00000005040472a5 */ /* 0x000fe2000f8e003f */
[----:B------:R-:W-:Y:S01]  /*6940*/  LOP3.LUT P0, RZ, R18, 0x1f, RZ, 0xc0, !PT ;  /* 0x0000001f12ff7812 */ /* 0x000fe2000780c0ff */
[----:B------:R-:W-:Y:S01]  /*6950*/  USHF.L.U32 UR7, UR7, UR6, URZ ;  /* 0x0000000607077299 */ /* 0x000fe2000800063f */
[----:B------:R-:W-:Y:S01]  /*6960*/  BSSY B0, `(.L_x_162) ;  /* 0x00000be000007945 */ /* 0x000fe20003800000 */
[----:B------:R-:W-:Y:S01]  /*6970*/  USHF.L.U32 UR18, UR8, UR6, URZ ;  /* 0x0000000608127299 */ /* 0x000fe2000800063f */
[----:B------:R-:W-:Y:S01]  /*6980*/  IMAD.MOV.U32 R11, RZ, RZ, 0x1 ;  /* 0x00000001ff0b7424 */ /* 0x000fe200078e00ff */
[----:B------:R-:W-:Y:S01]  /*6990*/  LOP3.LUT R18, R19, 0x2, RZ, 0xfc, !PT ;  /* 0x0000000213127812 */ /* 0x000fe200078efcff */
[----:B------:R-:W-:Y:S01]  /*69a0*/  ULDC UR6, c[0x0][0x14] ;  /* 0x0000050000067ab9 */ /* 0x000fe20000000800 */
[----:B------:R-:W-:Y:S01]  /*69b0*/  PLOP3.LUT P0, PT, P0, P2, PT, 0x8a, 0x0 ;  /* 0x000000000000781c */ /* 0x000fe20000705172 */
[----:B------:R-:W-:-:S02]  /*69c0*/  UIMAD.WIDE.U32 UR20, UR4, UR6, URZ ;  /* 0x00000006041472a5 */ /* 0x000fc4000f8e003f */
[----:B------:R-:W-:Y:S02]  /*69d0*/  UIMAD UR13, UR5, UR6, URZ ;  /* 0x00000006050d72a4 */ /* 0x000fe4000f8e023f */
[----:B------:R-:W-:Y:S01]  /*69e0*/  ULOP3.LUT UR17, URZ, UR7, URZ, 0x33, !UPT ;  /* 0x000000073f117292 */ /* 0x000fe2000f8e333f */
[----:B0-----:R-:W-:Y:S01]  /*69f0*/  VIADD R0, R0, 0x1f ;  /* 0x0000001f00007836 */ /* 0x001fe20000000000 */
[----:B------:R-:W-:Y:S01]  /*6a00*/  UIADD3 UR13, UR21, UR13, URZ ;  /* 0x0000000d150d7290 */ /* 0x000fe2000fffe03f */
[----:B------:R-:W-:-:S03]  /*6a10*/  ULDC.64 UR22, c[0x0][0x198] ;  /* 0x0000660000167ab9 */ /* 0x000fc60000000a00 */
[----:B------:R-:W-:-:S04]  /*6a20*/  SHF.R.S32.HI R3, RZ, 0x1f, R0 ;  /* 0x0000001fff037819 */ /* 0x000fc80000011400 */
[----:B------:R-:W-:Y:S01]  /*6a30*/  LEA.HI R3, R3, R0, RZ, 0x5 ;  /* 0x0000000003037211 */ /* 0x000fe200078f28ff */
[----:B------:R-:W-:-:S03]  /*6a40*/  IMAD.MOV.U32 R0, RZ, RZ, RZ ;  /* 0x000000ffff007224 */ /* 0x000fc600078e00ff */
[----:B------:R-:W-:Y:S01]  /*6a50*/  SHF.R.S32.HI R13, RZ, 0x5, R3 ;  /* 0x00000005ff0d7819 */ /* 0x000fe20000011403 */
[----:B------:R-:W-:-:S04]  /*6a60*/  IMAD.MOV.U32 R3, RZ, RZ, 0x1 ;  /* 0x00000001ff037424 */ /* 0x000fc800078e00ff */
[----:B------:R-:W-:-:S07]  /*6a70*/  VIADD R10, R13, 0x1 ;  /* 0x000000010d0a7836 */ /* 0x000fce0000000000 */
.L_x_174:
[----:B------:R-:W-:-:S03]  /*6a80*/  UMOV UR4, 0xffffffff ;  /* 0xffffffff00047882 */ /* 0x000fc60000000000 */
[----:B------:R-:W-:Y:S05]  /*6a90*/  BRA.DIV UR4, `(.L_x_163) ;  /* 0x0000000e04987947 */ /* 0x000fea000b800000 */
[----:B------:R-:W-:-:S13]  /*6aa0*/  ELECT P6, URZ, PT ;  /* 0x00000000003f782f */ /* 0x000fda00038c0000 */
.L_x_185:
[----:B------:R-:W0:Y:S01]  /*6ab0*/  LDC R4, c[0x0][0x28c] ;  /* 0x0000a300ff047b82 */ /* 0x000e220000000800 */
[----:B------:R-:W-:Y:S01]  /*6ac0*/  BSSY B1, `(.L_x_164) ;  /* 0x0000035000017945 */ /* 0x000fe20003800000 */
[----:B0-----:R-:W-:-:S13]  /*6ad0*/  ISETP.LT.OR P6, PT, R4, 0x1, !P6 ;  /* 0x000000010400780c */ /* 0x001fda00077c1670 */
[----:B------:R-:W-:Y:S05]  /*6ae0*/  @P6 BRA `(.L_x_165) ;  /* 0x0000000000c86947 */ /* 0x000fea0003800000 */
[----:B------:R-:W-:Y:S02]  /*6af0*/  IMAD.SHL.U32 R14, R9, 0x80, RZ ;  /* 0x00000080090e7824 */ /* 0x000fe400078e00ff */
[----:B------:R-:W-:Y:S02]  /*6b00*/  IMAD.SHL.U32 R15, R7, 0x80, RZ ;  /* 0x00000080070f7824 */ /* 0x000fe400078e00ff */
[----:B------:R-:W-:Y:S02]  /*6b10*/  IMAD.MOV.U32 R20, RZ, RZ, RZ ;  /* 0x000000ffff147224 */ /* 0x000fe400078e00ff */
[----:B------:R-:W-:Y:S02]  /*6b20*/  IMAD.MOV.U32 R4, RZ, RZ, R10 ;  /* 0x000000ffff047224 */ /* 0x000fe400078e000a */
[----:B------:R-:W-:Y:S02]  /*6b30*/  IMAD.MOV.U32 R5, RZ, RZ, R3 ;  /* 0x000000ffff057224 */ /* 0x000fe400078e0003 */
[----:B------:R-:W-:-:S07]  /*6b40*/  IMAD.MOV.U32 R6, RZ, RZ, R0 ;  /* 0x000000ffff067224 */ /* 0x000fce00078e0000 */
.L_x_169:
[----:B------:R-:W0:Y:S01]  /*6b50*/  S2R R12, SR_CgaCtaId ;  /* 0x00000000000c7919 */ /* 0x000e220000008800 */
[----:B------:R-:W-:Y:S01]  /*6b60*/  MOV R7, 0x400 ;  /* 0x0000040000077802 */ /* 0x000fe20000000f00 */
[----:B------:R-:W1:Y:S03]  /*6b70*/  @!P2 LDC R9, c[0x0][0x500] ;  /* 0x00014000ff09ab82 */ /* 0x000e660000000800 */
[----:B0-----:R-:W-:Y:S02]  /*6b80*/  LEA R21, R12, R7, 0x18 ;  /* 0x000000070c157211 */ /* 0x001fe400078ec0ff */
[----:B------:R-:W-:-:S03]  /*6b90*/  SHF.L.U32 R7, R5, 0x1f, RZ ;  /* 0x0000001f05077819 */ /* 0x000fc600000006ff */
[----:B------:R-:W-:-:S04]  /*6ba0*/  IMAD R12, R6, 0x8, R21 ;  /* 0x00000008060c7824 */ /* 0x000fc800078e0215 */
[----:B------:R-:W0:Y:S02]  /*6bb0*/  SYNCS.PHASECHK.TRANS64.TRYWAIT P1, [R12+URZ+0x20], R7 ;  /* 0x000020070c0075a7 */ /* 0x000e24000802017f */
[----:B01----:R-:W-:Y:S05]  /*6bc0*/  @!P1 BRA `(.L_x_166) ;  /* 0x0000000c006c9947 */ /* 0x003fea0003800000 */
.L_x_186:
[----:B0-----:R-:W-:Y:S01]  /*6bd0*/  PRMT R7, R18, 0x9910, RZ ;  /* 0x0000991012077816 */ /* 0x001fe200000000ff */
[----:B------:R0:W-:Y:S03]  /*6be0*/  @!P2 SYNCS.ARRIVE.TRANS64 RZ, [R12+URZ], R9 ;  /* 0x000000090cffa9a7 */ /* 0x0001e6000800003f */
[----:B------:R-:W-:-:S13]  /*6bf0*/  ISETP.NE.AND P1, PT, R7, 0x2, PT ;  /* 0x000000020700780c */ /* 0x000fda0003f25270 */
[----:B0-----:R-:W-:Y:S05]  /*6c00*/  @P1 BRA `(.L_x_167) ;  /* 0x0000000000041947 */ /* 0x001fea0003800000 */
[----:B------:R-:W-:Y:S01]  /*6c10*/  BPT.TRAP 0x1 ;  /* 0x000000040000795c */ /* 0x000fe20000300000 */
.L_x_167:
[----:B------:R-:W-:Y:S05]  /*6c20*/  @P0 BRA `(.L_x_168) ;  /* 0x0000000000040947 */ /* 0x000fea0003800000 */
[----:B------:R-:W-:Y:S01]  /*6c30*/  BPT.TRAP 0x1 ;  /* 0x000000040000795c */ /* 0x000fe20000300000 */
.L_x_168:
[----:B------:R-:W-:Y:S01]  /*6c40*/  IMAD R21, R6, 0x2000, R21 ;  /* 0x0000200006157824 */ /* 0x000fe200078e0215 */
[----:B------:R-:W-:Y:S01]  /*6c50*/  R2UR UR9, R12 ;  /* 0x000000000c0972ca */ /* 0x000fe200000e0000 */
[----:B------:R-:W-:Y:S01]  /*6c60*/  VIADD R4, R4, 0xffffffff ;  /* 0xffffffff04047836 */ /* 0x000fe20000000000 */
[----:B------:R-:W-:Y:S01]  /*6c70*/  UIADD3 UR4, UP0, UR22, 0xf0, URZ ;  /* 0x000000f016047890 */ /* 0x000fe2000ff1e03f */
[----:B------:R-:W-:Y:S01]  /*6c80*/  R2UR UR11, R15 ;  /* 0x000000000f0b72ca */ /* 0x000fe200000e0000 */
[----:B------:R-:W-:Y:S01]  /*6c90*/  UIADD3 UR24, UP1, UR22, 0x1f0, URZ ;  /* 0x000001f016187890 */ /* 0x000fe2000ff3e03f */
[----:B------:R-:W-:Y:S01]  /*6ca0*/  R2UR UR8, R21 ;  /* 0x00000000150872ca */ /* 0x000fe200000e0000 */
[----:B------:R-:W-:Y:S01]  /*6cb0*/  UIADD3.X UR5, URZ, UR23, URZ, UP0, !UPT ;  /* 0x000000173f057290 */ /* 0x000fe200087fe43f */
[----:B------:R-:W-:Y:S01]  /*6cc0*/  R2UR UR10, R20 ;  /* 0x00000000140a72ca */ /* 0x000fe200000e0000 */
[----:B------:R-:W-:Y:S01]  /*6cd0*/  VIADD R6, R6, 0x1 ;  /* 0x0000000106067836 */ /* 0x000fe20000000000 */
[----:B------:R-:W-:Y:S01]  /*6ce0*/  R2UR UR12, R8 ;  /* 0x00000000080c72ca */ /* 0x000fe200000e0000 */
[----:B------:R-:W-:Y:S01]  /*6cf0*/  UIADD3.X UR25, URZ, UR23, URZ, UP1, !UPT ;  /* 0x000000173f197290 */ /* 0x000fe20008ffe43f */
[----:B------:R-:W-:Y:S01]  /*6d00*/  R2UR UR19, R14 ;  /* 0x000000000e1372ca */ /* 0x000fe200000e0000 */
[----:B------:R-:W-:Y:S01]  /*6d10*/  UMOV UR6, 0x0 ;  /* 0x0000000000067882 */ /* 0x000fe20000000000 */
[----:B------:R-:W-:Y:S01]  /*6d20*/  ISETP.GT.AND P3, PT, R4, 0x1, PT ;  /* 0x000000010400780c */ /* 0x000fe20003f64270 */
[----:B------:R-:W-:Y:S01]  /*6d30*/  UMOV UR7, 0x10000000 ;  /* 0x1000000000077882 */ /* 0x000fe20000000000 */
[----:B------:R-:W-:Y:S01]  /*6d40*/  ISETP.NE.AND P1, PT, R6, 0x4, PT ;  /* 0x000000040600780c */ /* 0x000fe20003f25270 */
[----:B------:R-:W-:-:S02]  /*6d50*/  VIADD R20, R20, 0x20 ;  /* 0x0000002014147836 */ /* 0x000fc40000000000 */
[----:B------:R-:W-:Y:S01]  /*6d60*/  UIADD3 UR14, UR8, 0x100, URZ ;  /* 0x00000100080e7890 */ /* 0x000fe2000fffe03f */
[----:B------:R-:W-:Y:S01]  /*6d70*/  SEL R12, RZ, 0x1, P1 ;  /* 0x00000001ff0c7807 */ /* 0x000fe20000800000 */
[----:B------:R-:W-:Y:S01]  /*6d80*/  UIADD3 UR15, UR8, 0x8100, URZ ;  /* 0x00008100080f7890 */ /* 0x000fe2000fffe03f */
[----:B------:R-:W-:Y:S02]  /*6d90*/  SEL R6, R6, RZ, P1 ;  /* 0x000000ff06067207 */ /* 0x000fe40000800000 */
[----:B------:R-:W-:Y:S02]  /*6da0*/  LOP3.LUT R5, R5, R12, RZ, 0x3c, !PT ;  /* 0x0000000c05057212 */ /* 0x000fe400078e3cff */
[----:B------:R-:W-:Y:S02]  /*6db0*/  UMOV UR8, UR14 ;  /* 0x0000000e00087c82 */ /* 0x000fe40008000000 */
[----:B------:R0:W-:Y:S02]  /*6dc0*/  UTMALDG.3D [UR8], [UR4], desc[UR6] ;  /* 0x00000608040075b4 */ /* 0x0001e40008011000 */
[----:B0-----:R-:W-:Y:S01]  /*6dd0*/  UMOV UR8, UR15 ;  /* 0x0000000f00087c82 */ /* 0x001fe20008000000 */
[----:B------:R-:W-:-:S02]  /*6de0*/  UMOV UR11, UR19 ;  /* 0x00000013000b7c82 */ /* 0x000fc40008000000 */
[----:B------:R0:W-:Y:S02]  /*6df0*/  UTMALDG.3D [UR8], [UR24], desc[UR6] ;  /* 0x00000608180075b4 */ /* 0x0001e40008011000 */
[----:B0-----:R-:W-:Y:S05]  /*6e00*/  @P3 BRA `(.L_x_169) ;  /* 0xfffffffc00503947 */ /* 0x001fea000383ffff */
.L_x_165:
[----:B------:R-:W-:Y:S05]  /*6e10*/  BSYNC B1 ;  /* 0x0000000000017941 */ /* 0x000fea0003800000 */
.L_x_164:
[----:B------:R-:W-:Y:S01]  /*6e20*/  LOP3.LUT P3, RZ, R11, 0xff, RZ, 0xc0, !PT ;  /* 0x000000ff0bff7812 */ /* 0x000fe2000786c0ff */
[----:B------:R-:W-:Y:S01]  /*6e30*/  IMAD.IADD R0, R13, 0x1, R0 ;  /* 0x000000010d007824 */ /* 0x000fe200078e0200 */
[----:B------:R-:W-:Y:S01]  /*6e40*/  IADD3 R16, P4, R16, UR20, RZ ;  /* 0x0000001410107c10 */ /* 0x000fe2000ff9e0ff */
[----:B------:R-:W-:Y:S01]  /*6e50*/  ULDC.64 UR4, c[0x0][0x650] ;  /* 0x0001940000047ab9 */ /* 0x000fe20000000a00 */
[----:B------:R-:W-:Y:S01]  /*6e60*/  BSSY B1, `(.L_x_170) ;  /* 0x000006b000017945 */ /* 0x000fe20003800000 */
[----:B------:R-:W-:Y:S01]  /*6e70*/  IMAD.MOV.U32 R7, RZ, RZ, -0x1 ;  /* 0xffffffffff077424 */ /* 0x000fe200078e00ff */
[----:B------:R-:W-:Y:S01]  /*6e80*/  SHF.R.U32.HI R4, RZ, 0x2, R0 ;  /* 0x00000002ff047819 */ /* 0x000fe20000011600 */
[----:B------:R-:W-:Y:S01]  /*6e90*/  IMAD.MOV.U32 R9, RZ, RZ, -0x1 ;  /* 0xffffffffff097424 */ /* 0x000fe200078e00ff */
[----:B------:R-:W-:Y:S01]  /*6ea0*/  ISETP.GT.U32.AND P1, PT, R0, 0x3, PT ;  /* 0x000000030000780c */ /* 0x000fe20003f24070 */
[----:B------:R-:W-:Y:S01]  /*6eb0*/  IMAD.MOV.U32 R8, RZ, RZ, -0x1 ;  /* 0xffffffffff087424 */ /* 0x000fe200078e00ff */
[----:B------:R-:W-:-:S02]  /*6ec0*/  LOP3.LUT R4, R4, 0x1, RZ, 0xc0, !PT ;  /* 0x0000000104047812 */ /* 0x000fc400078ec0ff */
[----:B------:R-:W-:Y:S01]  /*6ed0*/  ISETP.LT.U32.AND P1, PT, R13, 0x4, P1 ;  /* 0x000000040d00780c */ /* 0x000fe20000f21070 */
[----:B------:R-:W0:Y:S01]  /*6ee0*/  @P3 S2R R6, SR_CgaCtaId ;  /* 0x0000000000063919 */ /* 0x000e220000008800 */
[----:B------:R-:W-:Y:S02]  /*6ef0*/  @P3 MOV R5, 0x400 ;  /* 0x0000040000053802 */ /* 0x000fe40000000f00 */
[----:B------:R-:W-:Y:S02]  /*6f00*/  IADD3.X R17, R17, UR13, RZ, P4, !PT ;  /* 0x0000000d11117c10 */ /* 0x000fe4000a7fe4ff */
[----:B------:R-:W-:Y:S02]  /*6f10*/  ISETP.GE.U32.AND P4, PT, R16, UR4, PT ;  /* 0x0000000410007c0c */ /* 0x000fe4000bf86070 */
[----:B------:R-:W-:Y:S02]  /*6f20*/  LOP3.LUT R0, R0, 0x3, RZ, 0xc0, !PT ;  /* 0x0000000300007812 */ /* 0x000fe400078ec0ff */
[----:B------:R-:W-:-:S02]  /*6f30*/  PRMT R11, RZ, 0x7610, R11 ;  /* 0x00007610ff0b7816 */ /* 0x000fc4000000000b */
[----:B0-----:R-:W-:-:S04]  /*6f40*/  @P3 LEA R5, R6, R5, 0x18 ;  /* 0x0000000506053211 */ /* 0x001fc800078ec0ff */
[----:B------:R0:W-:Y:S01]  /*6f50*/  @P3 SYNCS.ARRIVE.TRANS64.A1T0 RZ, [R5+URZ+0x58], RZ ;  /* 0x000058ff05ff39a7 */ /* 0x0001e2000810003f */
[----:B------:R-:W-:Y:S02]  /*6f60*/  ISETP.NE.U32.AND P3, PT, R4, 0x1, PT ;  /* 0x000000010400780c */ /* 0x000fe40003f65070 */
[----:B------:R-:W-:Y:S02]  /*6f70*/  SEL R4, RZ, 0x1, !P1 ;  /* 0x00000001ff047807 */ /* 0x000fe40004800000 */
[----:B------:R-:W-:Y:S02]  /*6f80*/  ISETP.GE.U32.AND.EX P1, PT, R17, UR5, PT, P4 ;  /* 0x0000000511007c0c */ /* 0x000fe4000bf26140 */
[----:B------:R-:W-:-:S04]  /*6f90*/  ISETP.GT.U32.AND P3, PT, R13, 0x3, !P3 ;  /* 0x000000030d00780c */ /* 0x000fc80005f64070 */
[----:B0-----:R-:W-:-:S04]  /*6fa0*/  SEL R5, RZ, 0x1, !P3 ;  /* 0x00000001ff057807 */ /* 0x001fc80005800000 */
[--C-:B------:R-:W-:Y:S02]  /*6fb0*/  LOP3.LUT R3, R5, R3, R4.reuse, 0x96, !PT ;  /* 0x0000000305037212 */ /* 0x100fe400078e9604 */
[----:B------:R-:W-:Y:S01]  /*6fc0*/  PRMT R4, RZ, 0x7610, R4 ;  /* 0x00007610ff047816 */ /* 0x000fe20000000004 */
[----:B------:R-:W-:Y:S06]  /*6fd0*/  @P1 BRA `(.L_x_171) ;  /* 0x00000004004c1947 */ /* 0x000fec0003800000 */
[----:B------:R-:W-:Y:S01]  /*6fe0*/  ULDC.64 UR4, c[0x0][0x628] ;  /* 0x00018a0000047ab9 */ /* 0x000fe20000000a00 */
[----:B------:R-:W0:Y:S01]  /*6ff0*/  S2R R14, SR_CTAID.X ;  /* 0x00000000000e7919 */ /* 0x000e220000002500 */
[----:B------:R-:W-:Y:S01]  /*7000*/  ISETP.NE.U32.AND P1, PT, RZ, UR4, PT ;  /* 0x00000004ff007c0c */ /* 0x000fe2000bf25070 */
[----:B------:R-:W-:Y:S01]  /*7010*/  ULDC UR7, c[0x0][0x630] ;  /* 0x00018c0000077ab9 */ /* 0x000fe20000000800 */
[----:B------:R-:W-:Y:S01]  /*7020*/  IMAD.MOV.U32 R4, RZ, RZ, R16 ;  /* 0x000000ffff047224 */ /* 0x000fe200078e0010 */
[----:B------:R-:W1:Y:S01]  /*7030*/  S2R R12, SR_CTAID.Y ;  /* 0x00000000000c7919 */ /* 0x000e620000002600 */
[----:B------:R-:W-:Y:S01]  /*7040*/  ISETP.NE.AND.EX P1, PT, RZ, UR5, PT, P1 ;  /* 0x00000005ff007c0c */ /* 0x000fe2000bf25310 */
[----:B------:R-:W-:-:S12]  /*7050*/  IMAD.MOV.U32 R5, RZ, RZ, R17 ;  /* 0x000000ffff057224 */ /* 0x000fd800078e0011 */
[----:B------:R-:W-:Y:S05]  /*7060*/  @!P1 BRA `(.L_x_172) ;  /* 0x0000000000289947 */ /* 0x000fea0003800000 */
[----:B------:R-:W-:Y:S02]  /*7070*/  ULDC UR6, c[0x0][0x634] ;  /* 0x00018d0000067ab9 */ /* 0x000fe40000000800 */
[----:B------:R-:W-:-:S05]  /*7080*/  IADD3 R9, P1, R16, UR6, RZ ;  /* 0x0000000610097c10 */ /* 0x000fca000ff3e0ff */
[----:B------:R-:W-:-:S04]  /*7090*/  IMAD.X R15, RZ, RZ, R17, P1 ;  /* 0x000000ffff0f7224 */ /* 0x000fc800008e0611 */
[----:B------:R-:W-:-:S04]  /*70a0*/  IMAD.WIDE.U32 R6, R15, UR4, RZ ;  /* 0x000000040f067c25 */ /* 0x000fc8000f8e00ff */
[----:B------:R-:W-:-:S04]  /*70b0*/  IMAD.WIDE.U32 R6, P1, R9, UR5, R6 ;  /* 0x0000000509067c25 */ /* 0x000fc8000f820006 */
[----:B------:R-:W-:-:S04]  /*70c0*/  IMAD.WIDE.U32 R8, R9, UR4, RZ ;  /* 0x0000000409087c25 */ /* 0x000fc8000f8e00ff */
[----:B------:R-:W-:Y:S01]  /*70d0*/  IMAD.X R5, RZ, RZ, RZ, P1 ;  /* 0x000000ffff057224 */ /* 0x000fe200008e06ff */
[----:B------:R-:W-:Y:S01]  /*70e0*/  IADD3 RZ, P1, R9, R6, RZ ;  /* 0x0000000609ff7210 */ /* 0x000fe20007f3e0ff */
[----:B------:R-:W-:-:S04]  /*70f0*/  IMAD.MOV.U32 R4, RZ, RZ, R7 ;  /* 0x000000ffff047224 */ /* 0x000fc800078e0007 */
[----:B------:R-:W-:-:S08]  /*7100*/  IMAD.WIDE.U32.X R4, R15, UR5, R4, P1 ;  /* 0x000000050f047c25 */ /* 0x000fd000088e0404 */
.L_x_172:
[--C-:B------:R-:W-:Y:S01]  /*7110*/  SHF.R.U64 R8, R4, UR7, R5.reuse ;  /* 0x0000000704087c19 */ /* 0x100fe20008001205 */
[----:B------:R-:W-:Y:S01]  /*7120*/  ULDC.64 UR4, c[0x0][0x620] ;  /* 0x0001880000047ab9 */ /* 0x000fe20000000a00 */
[----:B------:R-:W-:Y:S01]  /*7130*/  SHF.R.U32.HI R4, RZ, UR7, R5 ;  /* 0x00000007ff047c19 */ /* 0x000fe20008011605 */
[----:B------:R-:W2:Y:S01]  /*7140*/  LDC R25, c[0x0][0x144] ;  /* 0x00005100ff197b82 */ /* 0x000ea20000000800 */
[----:B------:R-:W-:Y:S01]  /*7150*/  IADD3 R7, P1, RZ, -R8, RZ ;  /* 0x80000008ff077210 */ /* 0x000fe20007f3e0ff */
[----:B------:R-:W-:Y:S01]  /*7160*/  ULDC.64 UR8, c[0x0][0x640] ;  /* 0x0001900000087ab9 */ /* 0x000fe20000000a00 */
[----:B0-----:R-:W-:Y:S01]  /*7170*/  I2FP.F32.U32 R9, R14 ;  /* 0x0000000e00097245 */ /* 0x001fe20000201000 */
[----:B------:R-:W-:Y:S02]  /*7180*/  ULDC UR6, c[0x0][0x608] ;  /* 0x0001820000067ab9 */ /* 0x000fe40000000800 */
[----:B------:R-:W-:Y:S01]  /*7190*/  IMAD.X R4, RZ, RZ, ~R4, P1 ;  /* 0x000000ffff047224 */ /* 0x000fe200008e0e04 */
[----:B------:R-:W-:Y:S01]  /*71a0*/  ISETP.NE.U32.AND P1, PT, RZ, UR8, PT ;  /* 0x00000008ff007c0c */ /* 0x000fe2000bf25070 */
[----:B------:R-:W0:Y:S02]  /*71b0*/  LDC R21, c[0x0][0x148] ;  /* 0x00005200ff157b82 */ /* 0x000e240000000800 */
[----:B------:R-:W-:Y:S01]  /*71c0*/  IMAD R6, R4, UR4, RZ ;  /* 0x0000000404067c24 */ /* 0x000fe2000f8e02ff */
[----:B------:R-:W-:Y:S01]  /*71d0*/  ISETP.NE.AND.EX P1, PT, RZ, UR9, PT, P1 ;  /* 0x00000009ff007c0c */ /* 0x000fe2000bf25310 */
[----:B------:R-:W-:Y:S01]  /*71e0*/  IMAD.WIDE.U32 R4, R7, UR4, R16 ;  /* 0x0000000407047c25 */ /* 0x000fe2000f8e0010 */
[----:B------:R-:W-:-:S03]  /*71f0*/  ULDC UR4, c[0x0][0x150] ;  /* 0x0000540000047ab9 */ /* 0x000fc60000000800 */
[----:B------:R-:W-:Y:S02]  /*7200*/  IMAD R7, R7, UR5, R6 ;  /* 0x0000000507077c24 */ /* 0x000fe4000f8e0206 */
[----:B------:R-:W-:Y:S01]  /*7210*/  FMUL R6, R9, UR4 ;  /* 0x0000000409067c20 */ /* 0x000fe20008400000 */
[----:B------:R-:W-:Y:S01]  /*7220*/  ULDC UR4, c[0x0][0x618] ;  /* 0x0001860000047ab9 */ /* 0x000fe20000000800 */
[----:B------:R-:W-:Y:S01]  /*7230*/  ULDC UR5, c[0x0][0x154] ;  /* 0x0000550000057ab9 */ /* 0x000fe20000000800 */
[----:B------:R-:W-:-:S03]  /*7240*/  IMAD.IADD R5, R5, 0x1, R7 ;  /* 0x0000000105057824 */ /* 0x000fc600078e0207 */
[----:B------:R-:W3:Y:S02]  /*7250*/  F2I.U32.TRUNC.NTZ R6, R6 ;  /* 0x0000000600067305 */ /* 0x000ee4000020f000 */
[----:B------:R-:W-:Y:S02]  /*7260*/  SHF.R.U64 R9, R4, UR4, R5 ;  /* 0x0000000404097c19 */ /* 0x000fe40008001205 */
[----:B-1----:R-:W-:-:S05]  /*7270*/  I2FP.F32.U32 R4, R12 ;  /* 0x0000000c00047245 */ /* 0x002fca0000201000 */
[----:B------:R-:W-:Y:S01]  /*7280*/  FMUL R22, R4, UR5 ;  /* 0x0000000504167c20 */ /* 0x000fe20008400000 */
[----:B------:R-:W-:Y:S01]  /*7290*/  SHF.R.U32.HI R4, RZ, UR4, R5 ;  /* 0x00000004ff047c19 */ /* 0x000fe20008011605 */
[----:B------:R-:W-:-:S03]  /*72a0*/  ULDC UR4, c[0x0][0x658] ;  /* 0x0001960000047ab9 */ /* 0x000fc60000000800 */
[--C-:B------:R-:W-:Y:S01]  /*72b0*/  SHF.R.U64 R20, R9, UR6, R4.reuse ;  /* 0x0000000609147c19 */ /* 0x100fe20008001204 */
[----:B------:R-:W1:Y:S01]  /*72c0*/  F2I.U32.TRUNC.NTZ R22, R22 ;  /* 0x0000001600167305 */ /* 0x000e62000020f000 */
[----:B------:R-:W-:Y:S01]  /*72d0*/  SHF.R.U32.HI R5, RZ, UR6, R4 ;  /* 0x00000006ff057c19 */ /* 0x000fe20008011604 */
[----:B---3--:R-:W-:-:S03]  /*72e0*/  IMAD.MOV R6, RZ, RZ, -R6 ;  /* 0x000000ffff067224 */ /* 0x008fc600078e0a06 */
[--C-:B------:R-:W-:Y:S01]  /*72f0*/  SHF.R.U64 R15, R20, UR4, R5.reuse ;  /* 0x00000004140f7c19 */ /* 0x100fe20008001205 */
[----:B--2---:R-:W-:Y:S01]  /*7300*/  IMAD R14, R25, R6, R14 ;  /* 0x00000006190e7224 */ /* 0x004fe200078e020e */
[----:B------:R-:W-:-:S03]  /*7310*/  SHF.R.U32.HI R23, RZ, UR4, R5 ;  /* 0x00000004ff177c19 */ /* 0x000fc60008011605 */
[----:B------:R-:W-:Y:S02]  /*7320*/  IMAD.MOV.U32 R4, RZ, RZ, R15 ;  /* 0x000000ffff047224 */ /* 0x000fe400078e000f */
[----:B------:R-:W-:Y:S01]  /*7330*/  IMAD.MOV.U32 R5, RZ, RZ, R23 ;  /* 0x000000ffff057224 */ /* 0x000fe200078e0017 */
[----:B-1----:R-:W-:Y:S06]  /*7340*/  @!P1 BRA `(.L_x_173) ;  /* 0x0000000000289947 */ /* 0x002fec0003800000 */
[----:B------:R-:W-:Y:S02]  /*7350*/  ULDC UR4, c[0x0][0x64c] ;  /* 0x0001930000047ab9 */ /* 0x000fe40000000800 */
[----:B------:R-:W-:-:S05]  /*7360*/  IADD3 R5, P1, R15, UR4, RZ ;  /* 0x000000040f057c10 */ /* 0x000fca000ff3e0ff */
[----:B------:R-:W-:-:S04]  /*7370*/  IMAD.X R23, RZ, RZ, R23, P1 ;  /* 0x000000ffff177224 */ /* 0x000fc800008e0617 */
[----:B------:R-:W-:-:S04]  /*7380*/  IMAD.WIDE.U32 R6, R23, UR8, RZ ;  /* 0x0000000817067c25 */ /* 0x000fc8000f8e00ff */
[----:B------:R-:W-:-:S04]  /*7390*/  IMAD.WIDE.U32 R6, P1, R5, UR9, R6 ;  /* 0x0000000905067c25 */ /* 0x000fc8000f820006 */
[----:B------:R-:W-:-:S04]  /*73a0*/  IMAD.WIDE.U32 R4, R5, UR8, RZ ;  /* 0x0000000805047c25 */ /* 0x000fc8000f8e00ff */
[----:B------:R-:W-:Y:S01]  /*73b0*/  IMAD.MOV.U32 R4, RZ, RZ, R7 ;  /* 0x000000ffff047224 */ /* 0x000fe200078e0007 */
[----:B------:R-:W-:Y:S01]  /*73c0*/  IADD3 RZ, P3, R5, R6, RZ ;  /* 0x0000000605ff7210 */ /* 0x000fe20007f7e0ff */
[----:B------:R-:W-:-:S04]  /*73d0*/  IMAD.X R5, RZ, RZ, RZ, P1 ;  /* 0x000000ffff057224 */ /* 0x000fc800008e06ff */
[----:B------:R-:W-:-:S08]  /*73e0*/  IMAD.WIDE.U32.X R4, R23, UR9, R4, P3 ;  /* 0x0000000917047c25 */ /* 0x000fd000098e0404 */
.L_x_173:
[----:B------:R-:W-:Y:S01]  /*73f0*/  ISETP.NE.AND P1, PT, R2, 0x1, PT ;  /* 0x000000010200780c */ /* 0x000fe20003f25270 */
[----:B------:R-:W-:Y:S01]  /*7400*/  ULDC UR4, c[0x0][0x648] ;  /* 0x0001920000047ab9 */ /* 0x000fe20000000800 */
[----:B------:R-:W-:Y:S01]  /*7410*/  LOP3.LUT R20, R20, UR17, RZ, 0xc0, !PT ;  /* 0x0000001114147c12 */ /* 0x000fe2000f8ec0ff */
[----:B------:R-:W-:Y:S01]  /*7420*/  IMAD.MOV R22, RZ, RZ, -R22 ;  /* 0x000000ffff167224 */ /* 0x000fe200078e0a16 */
[----:B------:R-:W-:Y:S01]  /*7430*/  SHF.R.U64 R5, R4, UR4, R5 ;  /* 0x0000000404057c19 */ /* 0x000fe20008001205 */
[----:B------:R-:W-:Y:S01]  /*7440*/  ULDC UR4, c[0x0][0x638] ;  /* 0x00018e0000047ab9 */ /* 0x000fe20000000800 */
[----:B------:R-:W-:Y:S01]  /*7450*/  LOP3.LUT R6, R9, UR16, RZ, 0xc0, !PT ;  /* 0x0000001009067c12 */ /* 0x000fe2000f8ec0ff */
[----:B------:R-:W-:Y:S02]  /*7460*/  ULDC UR5, c[0x0][0x610] ;  /* 0x0001840000057ab9 */ /* 0x000fe40000000800 */
[----:B------:R-:W-:Y:S02]  /*7470*/  IMAD.MOV R4, RZ, RZ, -R5 ;  /* 0x000000ffff047224 */ /* 0x000fe400078e0a05 */
[----:B------:R-:W-:-:S02]  /*7480*/  IMAD R5, R5, UR18, R20 ;  /* 0x0000001205057c24 */ /* 0x000fc4000f8e0214 */
[----:B0-----:R-:W-:Y:S02]  /*7490*/  @P1 IMAD R14, R21, R22, R12 ;  /* 0x00000016150e1224 */ /* 0x001fe400078e020c */
[----:B------:R-:W-:Y:S01]  /*74a0*/  IMAD R15, R4, UR4, R15 ;  /* 0x00000004040f7c24 */ /* 0x000fe2000f8e020f */
[----:B------:R-:W-:Y:S01]  /*74b0*/  ULDC UR4, c[0x0][0x600] ;  /* 0x0001800000047ab9 */ /* 0x000fe20000000800 */
[----:B------:R-:W-:Y:S02]  /*74c0*/  IMAD R14, R5, UR5, R14 ;  /* 0x00000005050e7c24 */ /* 0x000fe4000f8e020e */
[----:B------:R-:W-:Y:S02]  /*74d0*/  IMAD R15, R15, UR4, R6 ;  /* 0x000000040f0f7c24 */ /* 0x000fe4000f8e0206 */
[----:B------:R-:W-:-:S03]  /*74e0*/  IMAD.MOV.U32 R4, RZ, RZ, 0x1 ;  /* 0x00000001ff047424 */ /* 0x000fc600078e00ff */
[----:B------:R-:W-:Y:S02]  /*74f0*/  SEL R9, R15, R14, !P1 ;  /* 0x0000000e0f097207 */ /* 0x000fe40004800000 */
[----:B------:R-:W-:-:S07]  /*7500*/  SEL R7, R14, R15, !P1 ;  /* 0x0000000f0e077207 */ /* 0x000fce0004800000 */
.L_x_171:
[----:B------:R-:W-:Y:S05]  /*7510*/  BSYNC B1 ;  /* 0x0000000000017941 */ /* 0x000fea0003800000 */
.L_x_170:
[----:B------:R-:W-:-:S13]  /*7520*/  LOP3.LUT P1, RZ, R4, 0xff, RZ, 0xc0, !PT ;  /* 0x000000ff04ff7812 */ /* 0x000fda000782c0ff */
[----:B------:R-:W-:Y:S05]  /*7530*/  @P1 BRA `(.L_x_174) ;  /* 0xfffffff400501947 */ /* 0x000fea000383ffff */
[----:B------:R-:W-:Y:S05]  /*7540*/  BSYNC B0 ;  /* 0x0000000000007941 */ /* 0x000fea0003800000 */
.L_x_162:
[----:B------:R-:W-:-:S03]  /*7550*/  UMOV UR4, 0xffffffff ;  /* 0xffffffff00047882 */ /* 0x000fc60000000000 */
[----:B------:R-:W-:Y:S05]  /*7560*/  BRA.DIV UR4, `(.L_x_175) ;  /* 0x0000000604187947 */ /* 0x000fea000b800000 */
[----:B------:R-:W-:-:S13]  /*7570*/  ELECT P6, URZ, PT ;  /* 0x00000000003f782f */ /* 0x000fda00038c0000 */
.L_x_189:
[----:B------:R-:W-:Y:S04]  /*7580*/  BSSY B0, `(.L_x_176) ;  /* 0x000002b000007945 */ /* 0x000fe80003800000 */
[----:B------:R-:W-:Y:S05]  /*7590*/  @!P6 BRA `(.L_x_177) ;  /* 0x0000000000a4e947 */ /* 0x000fea0003800000 */
[----:B------:R-:W-:-:S04]  /*75a0*/  LOP3.LUT R19, R19, 0x2, RZ, 0xfc, !PT ;  /* 0x0000000213137812 */ /* 0x000fc800078efcff */
[----:B------:R-:W-:-:S13]  /*75b0*/  ISETP.NE.AND P0, PT, R19, 0x3, PT ;  /* 0x000000031300780c */ /* 0x000fda0003f05270 */
[----:B------:R-:W-:Y:S05]  /*75c0*/  @!P0 BRA `(.L_x_178) ;  /* 0x0000000000048947 */ /* 0x000fea0003800000 */
[----:B------:R-:W-:Y:S01]  /*75d0*/  BPT.TRAP 0x1 ;  /* 0x000000040000795c */ /* 0x000fe20000300000 */
.L_x_178:
[----:B------:R-:W0:Y:S01]  /*75e0*/  S2R R5, SR_CgaCtaId ;  /* 0x0000000000057919 */ /* 0x000e220000008800 */
[----:B------:R-:W-:Y:S02]  /*75f0*/  MOV R2, 0x400 ;  /* 0x0000040000027802 */ /* 0x000fe40000000f00 */
[----:B------:R-:W-:Y:S02]  /*7600*/  SHF.L.U32 R4, R3, 0x1f, RZ ;  /* 0x0000001f03047819 */ /* 0x000fe400000006ff */
[----:B0-----:R-:W-:-:S05]  /*7610*/  LEA R5, R5, R2, 0x18 ;  /* 0x0000000205057211 */ /* 0x001fca00078ec0ff */
[----:B------:R-:W-:-:S04]  /*7620*/  VIADD R5, R5, 0x20 ;  /* 0x0000002005057836 */ /* 0x000fc80000000000 */
[C---:B------:R-:W-:Y:S02]  /*7630*/  IMAD R7, R0.reuse, 0x8, R5 ;  /* 0x0000000800077824 */ /* 0x040fe400078e0205 */
[----:B------:R-:W-:Y:S02]  /*7640*/  VIADD R0, R0, 0x1 ;  /* 0x0000000100007836 */ /* 0x000fe40000000000 */
[----:B------:R-:W0:Y:S03]  /*7650*/  SYNCS.PHASECHK.TRANS64.TRYWAIT P0, [R7+URZ], R4 ;  /* 0x00000004070075a7 */ /* 0x000e26000800017f */
[----:B------:R-:W-:-:S04]  /*7660*/  ISETP.NE.AND P1, PT, R0, 0x4, PT ;  /* 0x000000040000780c */ /* 0x000fc80003f25270 */
[----:B------:R-:W-:Y:S02]  /*7670*/  SEL R2, RZ, 0x1, P1 ;  /* 0x00000001ff027807 */ /* 0x000fe40000800000 */
[----:B------:R-:W-:Y:S02]  /*7680*/  SEL R0, R0, RZ, P1 ;  /* 0x000000ff00007207 */ /* 0x000fe40000800000 */
[----:B------:R-:W-:-:S03]  /*7690*/  LOP3.LUT R9, R3, R2, RZ, 0x3c, !PT ;  /* 0x0000000203097212 */ /* 0x000fc600078e3cff */
[----:B------:R-:W-:Y:S01]  /*76a0*/  IMAD R6, R0, 0x8, R5 ;  /* 0x0000000800067824 */ /* 0x000fe200078e0205 */
[----:B------:R-:W-:Y:S01]  /*76b0*/  SHF.L.U32 R3, R9, 0x1f, RZ ;  /* 0x0000001f09037819 */ /* 0x000fe200000006ff */
[----:B0-----:R-:W-:Y:S06]  /*76c0*/  @!P0 BRA `(.L_x_179) ;  /* 0x0000000000e08947 */ /* 0x001fec0003800000 */
.L_x_190:
[----:B------:R-:W1:Y:S01]  /*76d0*/  SYNCS.PHASECHK.TRANS64.TRYWAIT P0, [R6+URZ], R3 ;  /* 0x00000003060075a7 */ /* 0x000e62000800017f */
[----:B------:R-:W-:-:S05]  /*76e0*/  VIADD R0, R0, 0x1 ;  /* 0x0000000100007836 */ /* 0x000fca0000000000 */
[----:B------:R-:W-:-:S04]  /*76f0*/  ISETP.NE.AND P1, PT, R0, 0x4, PT ;  /* 0x000000040000780c */ /* 0x000fc80003f25270 */
[----:B------:R-:W-:Y:S02]  /*7700*/  SEL R2, RZ, 0x1, P1 ;  /* 0x00000001ff027807 */ /* 0x000fe40000800000 */
[----:B------:R-:W-:Y:S02]  /*7710*/  SEL R0, R0, RZ, P1 ;  /* 0x000000ff00007207 */ /* 0x000fe40000800000 */
[----:B------:R-:W-:-:S03]  /*7720*/  LOP3.LUT R9, R9, R2, RZ, 0x3c, !PT ;  /* 0x0000000209097212 */ /* 0x000fc600078e3cff */
[----:B0-----:R-:W-:Y:S01]  /*7730*/  IMAD R7, R0, 0x8, R5 ;  /* 0x0000000800077824 */ /* 0x001fe200078e0205 */
[----:B------:R-:W-:Y:S01]  /*7740*/  SHF.L.U32 R4, R9, 0x1f, RZ ;  /* 0x0000001f09047819 */ /* 0x000fe200000006ff */
[----:B-1----:R-:W-:Y:S06]  /*7750*/  @!P0 BRA `(.L_x_180) ;  /* 0x0000000000d08947 */ /* 0x002fec0003800000 */
.L_x_191:
[----:B------:R-:W1:Y:S01]  /*7760*/  SYNCS.PHASECHK.TRANS64.TRYWAIT P0, [R7+URZ], R4 ;  /* 0x00000004070075a7 */ /* 0x000e62000800017f */
[----:B------:R-:W-:-:S05]  /*7770*/  VIADD R0, R0, 0x1 ;  /* 0x0000000100007836 */ /* 0x000fca0000000000 */
[----:B------:R-:W-:-:S04]  /*7780*/  ISETP.NE.AND P1, PT, R0, 0x4, PT ;  /* 0x000000040000780c */ /* 0x000fc80003f25270 */
[----:B------:R-:W-:Y:S02]  /*7790*/  SEL R2, RZ, 0x1, P1 ;  /* 0x00000001ff027807 */ /* 0x000fe40000800000 */
[----:B------:R-:W-:Y:S02]  /*77a0*/  SEL R0, R0, RZ, P1 ;  /* 0x000000ff00007207 */ /* 0x000fe40000800000 */
[----:B------:R-:W-:Y:S01]  /*77b0*/  LOP3.LUT R2, R9, R2, RZ, 0x3c, !PT ;  /* 0x0000000209027212 */ /* 0x000fe200078e3cff */
[----:B-1----:R-:W-:Y:S06]  /*77c0*/  @!P0 BRA `(.L_x_181) ;  /* 0x0000000000c88947 */ /* 0x002fec0003800000 */
.L_x_192:
[----:B------:R-:W-:Y:S01]  /*77d0*/  IMAD R5, R0, 0x8, R5 ;  /* 0x0000000800057824 */ /* 0x000fe200078e0205 */
[----:B------:R-:W-:-:S07]  /*77e0*/  SHF.L.U32 R0, R2, 0x1f, RZ ;  /* 0x0000001f02007819 */ /* 0x000fce00000006ff */
.L_x_182:
[----:B--2---:R2:W3:Y:S02]  /*77f0*/  SYNCS.PHASECHK.TRANS64.TRYWAIT P0, [R5+URZ], R0 ;  /* 0x00000000050075a7 */ /* 0x0044e4000800017f */
[----:B---3--:R-:W-:Y:S05]  /*7800*/  @!P0 NANOSLEEP.SYNCS 0x989680 ;  /* 0x009896800000895d */ /* 0x008fea0003900000 */
[----:B------:R-:W3:Y:S02]  /*7810*/  @!P0 SYNCS.PHASECHK.TRANS64 P0, [R5+URZ], R0 ;  /* 0x00000000050085a7 */ /* 0x000ee4000800007f */
[----:B---3--:R-:W-:Y:S05]  /*7820*/  @!P0 BRA `(.L_x_182) ;  /* 0xfffffffc00f08947 */ /* 0x008fea000383ffff */
.L_x_177:
[----:B------:R-:W-:Y:S05]  /*7830*/  BSYNC B0 ;  /* 0x0000000000007941 */ /* 0x000fea0003800000 */
.L_x_176:
[----:B------:R-:W-:Y:S05]  /*7840*/  EXIT ;  /* 0x000000000000794d */ /* 0x000fea0003800000 */
.L_x_17:
[----:B---3--:R3:W4:Y:S02]  /*7850*/  SYNCS.PHASECHK.TRANS64.TRYWAIT P1, [R3+URZ], R0 ;  /* 0x00000000030075a7 */ /* 0x008724000802017f */
[----:B----4-:R-:W-:Y:S05]  /*7860*/  @!P1 NANOSLEEP.SYNCS 0x989680 ;  /* 0x009896800000995d */ /* 0x010fea0003900000 */
[----:B------:R-:W4:Y:S02]  /*7870*/  @!P1 SYNCS.PHASECHK.TRANS64 P1, [R3+URZ], R0 ;  /* 0x00000000030095a7 */ /* 0x000f24000802007f */
[----:B----4-:R-:W-:Y:S05]  /*7880*/  @!P1 BRA `(.L_x_17) ;  /* 0xfffffffc00f09947 */ /* 0x010fea000383ffff */
[----:B------:R-:W-:Y:S05]  /*7890*/  BRA `(.L_x_16) ;  /* 0xffffff98005c7947 */ /* 0x000fea000383ffff */
.L_x_22:
[----:B-1----:R-:W-:-:S04]  /*78a0*/  IMAD.U32 R4, RZ, RZ, UR4 ;  /* 0x00000004ff047e24 */ /* 0x002fc8000f8e00ff */
[----:B------:R1:W2:Y:S03]  /*78b0*/  SYNCS.PHASECHK.TRANS64.TRYWAIT P1, [R4+URZ], R3 ;  /* 0x00000003040075a7 */ /* 0x0002a6000802017f */
[----:B--2---:R-:W-:Y:S05]  /*78c0*/  @!P1 NANOSLEEP.SYNCS 0x989680 ;  /* 0x009896800000995d */ /* 0x004fea0003900000 */
[----:B------:R-:W2:Y:S02]  /*78d0*/  @!P1 SYNCS.PHASECHK.TRANS64 P1, [R4+URZ], R3 ;  /* 0x00000003040095a7 */ /* 0x000ea4000802007f */
[----:B--2---:R-:W-:Y:S05]  /*78e0*/  @!P1 BRA `(.L_x_22) ;  /* 0xfffffffc00ec9947 */ /* 0x004fea000383ffff */
[----:B------:R-:W-:Y:S05]  /*78f0*/  BRA `(.L_x_21) ;  /* 0xffffff9800fc7947 */ /* 0x000fea000383ffff */
.L_x_163:
[----:B------:R-:W-:Y:S01]  /*7900*/  BSSY B1, `(.L_x_183) ;  /* 0x0000006000017945 */ /* 0x000fe20003800000 */
[----:B------:R-:W-:-:S07]  /*7910*/  IMAD.MOV.U32 R15, RZ, RZ, -0x1 ;  /* 0xffffffffff0f7424 */ /* 0x000fce00078e00ff */
[----:B------:R-:W-:Y:S05]  /*7920*/  WARPSYNC.COLLECTIVE R15, `(.L_x_184) ;  /* 0x000000000f0c7348 */ /* 0x000fea0003c00000 */
[----:B------:R-:W-:Y:S02]  /*7930*/  ELECT P6, UR62, PT ;  /* 0x00000000003e782f */ /* 0x000fe400038c0000 */
[----:B------:R-:W-:Y:S01]  /*7940*/  MOV R14, UR62 ;  /* 0x0000003e000e7c02 */ /* 0x000fe20008000f00 */
[----:B------:R-:W-:Y:S10]  /*7950*/  ENDCOLLECTIVE ;  /* 0x000000000000791b */ /* 0x000ff40003800000 */
.L_x_184:
[----:B------:R-:W-:Y:S05]  /*7960*/  BSYNC B1 ;  /* 0x0000000000017941 */ /* 0x000fea0003800000 */
.L_x_183:
[----:B------:R-:W-:Y:S05]  /*7970*/  BRA `(.L_x_185) ;  /* 0xfffffff0004c7947 */ /* 0x000fea000383ffff */
.L_x_166:
[----:B0-----:R0:W1:Y:S02]  /*7980*/  SYNCS.PHASECHK.TRANS64.TRYWAIT P1, [R12+URZ+0x20], R7 ;  /* 0x000020070c0075a7 */ /* 0x001064000802017f */
[----:B-1----:R-:W-:Y:S05]  /*7990*/  @!P1 NANOSLEEP.SYNCS 0x989680 ;  /* 0x009896800000995d */ /* 0x002fea0003900000 */
[----:B------:R-:W1:Y:S02]  /*79a0*/  @!P1 SYNCS.PHASECHK.TRANS64 P1, [R12+URZ+0x20], R7 ;  /* 0x000020070c0095a7 */ /* 0x000e64000802007f */
[----:B-1----:R-:W-:Y:S05]  /*79b0*/  @!P1 BRA `(.L_x_166) ;  /* 0xfffffffc00f09947 */ /* 0x002fea000383ffff */
[----:B------:R-:W-:Y:S05]  /*79c0*/  BRA `(.L_x_186) ;  /* 0xfffffff000807947 */ /* 0x000fea000383ffff */
.L_x_175:
[----:B------:R-:W-:Y:S01]  /*79d0*/  BSSY B0, `(.L_x_187) ;  /* 0x0000006000007945 */ /* 0x000fe20003800000 */
[----:B------:R-:W-:-:S07]  /*79e0*/  IMAD.MOV.U32 R15, RZ, RZ, -0x1 ;  /* 0xffffffffff0f7424 */ /* 0x000fce00078e00ff */
[----:B------:R-:W-:Y:S05]  /*79f0*/  WARPSYNC.COLLECTIVE R15, `(.L_x_188) ;  /* 0x000000000f0c7348 */ /* 0x000fea0003c00000 */
[----:B------:R-:W-:Y:S02]  /*7a00*/  ELECT P6, UR62, PT ;  /* 0x00000000003e782f */ /* 0x000fe400038c0000 */
[----:B------:R-:W-:Y:S01]  /*7a10*/  MOV R14, UR62 ;  /* 0x0000003e000e7c02 */ /* 0x000fe20008000f00 */
[----:B------:R-:W-:Y:S10]  /*7a20*/  ENDCOLLECTIVE ;  /* 0x000000000000791b */ /* 0x000ff40003800000 */
.L_x_188:
[----:B------:R-:W-:Y:S05]  /*7a30*/  BSYNC B0 ;  /* 0x0000000000007941 */ /* 0x000fea0003800000 */
.L_x_187:
[----:B------:R-:W-:Y:S05]  /*7a40*/  BRA `(.L_x_189) ;  /* 0xfffffff800cc7947 */ /* 0x000fea000383ffff */
.L_x_179:
[----:B0-----:R0:W1:Y:S02]  /*7a50*/  SYNCS.PHASECHK.TRANS64.TRYWAIT P0, [R7+URZ], R4 ;  /* 0x00000004070075a7 */ /* 0x001064000800017f */
[----:B-1----:R-:W-:Y:S05]  /*7a60*/  @!P0 NANOSLEEP.SYNCS 0x989680 ;  /* 0x009896800000895d */ /* 0x002fea0003900000 */
[----:B------:R-:W1:Y:S02]  /*7a70*/  @!P0 SYNCS.PHASECHK.TRANS64 P0, [R7+URZ], R4 ;  /* 0x00000004070085a7 */ /* 0x000e64000800007f */
[----:B-1----:R-:W-:Y:S05]  /*7a80*/  @!P0 BRA `(.L_x_179) ;  /* 0xfffffffc00f08947 */ /* 0x002fea000383ffff */
[----:B------:R-:W-:Y:S05]  /*7a90*/  BRA `(.L_x_190) ;  /* 0xfffffffc000c7947 */ /* 0x000fea000383ffff */
.L_x_180:
[----:B0-----:R0:W1:Y:S02]  /*7aa0*/  SYNCS.PHASECHK.TRANS64.TRYWAIT P0, [R6+URZ], R3 ;  /* 0x00000003060075a7 */ /* 0x001064000800017f */
[----:B-1----:R-:W-:Y:S05]  /*7ab0*/  @!P0 NANOSLEEP.SYNCS 0x989680 ;  /* 0x009896800000895d */ /* 0x002fea0003900000 */
[----:B------:R-:W1:Y:S02]  /*7ac0*/  @!P0 SYNCS.PHASECHK.TRANS64 P0, [R6+URZ], R3 ;  /* 0x00000003060085a7 */ /* 0x000e64000800007f */
[----:B-1----:R-:W-:Y:S05]  /*7ad0*/  @!P0 BRA `(.L_x_180) ;  /* 0xfffffffc00f08947 */ /* 0x002fea000383ffff */
[----:B------:R-:W-:Y:S05]  /*7ae0*/  BRA `(.L_x_191) ;  /* 0xfffffffc001c7947 */ /* 0x000fea000383ffff */
.L_x_181:
[----:B-1----:R1:W2:Y:S02]  /*7af0*/  SYNCS.PHASECHK.TRANS64.TRYWAIT P0, [R7+URZ], R4 ;  /* 0x00000004070075a7 */ /* 0x0022a4000800017f */
[----:B--2---:R-:W-:Y:S05]  /*7b00*/  @!P0 NANOSLEEP.SYNCS 0x989680 ;  /* 0x009896800000895d */ /* 0x004fea0003900000 */
[----:B------:R-:W2:Y:S02]  /*7b10*/  @!P0 SYNCS.PHASECHK.TRANS64 P0, [R7+URZ], R4 ;  /* 0x00000004070085a7 */ /* 0x000ea4000800007f */
[----:B--2---:R-:W-:Y:S05]  /*7b20*/  @!P0 BRA `(.L_x_181) ;  /* 0xfffffffc00f08947 */ /* 0x004fea000383ffff */
[----:B------:R-:W-:Y:S05]  /*7b30*/  BRA `(.L_x_192) ;  /* 0xfffffffc00247947 */ /* 0x000fea000383ffff */
.L_x_193:
[----:B------:R-:W-:-:S00]  /*7b40*/  BRA `(.L_x_193) ;  /* 0xfffffffc00fc7947 */ /* 0x000fc0000383ffff */
[----:B------:R-:W-:-:S00]  /*7b50*/  NOP ;  /* 0x0000000000007918 */ /* 0x000fc00000000000 */
        /* <DEDUP_REMOVED lines=10> */
.L_x_194:


//--------------------- .nv.global.init           --------------------------
	.section	.nv.global.init,"aw",@progbits
.nv.global.init:
	.type		$str$22,@object
	.size		$str$22,($str$23 - $str$22)
$str$22:
        /*0000*/ 	.byte	0x6b, 0x5f, 0x74, 0x69, 0x6c, 0x65, 0x5f, 0x63, 0x6f, 0x75, 0x6e, 0x74, 0x20, 0x3e, 0x3d, 0x20
        /*0010*/ 	.byte	0x31, 0x00
	.type		$str$23,@object
	.size		$str$23,(__unnamed_1 - $str$23)
$str$23:
        /*0012*/ 	.byte	0x2f, 0x74, 0x6d, 0x70, 0x2f, 0x63, 0x75, 0x74, 0x6c, 0x61, 0x73, 0x73, 0x5f, 0x73, 0x77, 0x65
        /*0022*/ 	.byte	0x65, 0x70, 0x5f, 0x73, 0x72, 0x63, 0x2f, 0x69, 0x6e, 0x63, 0x6c, 0x75, 0x64, 0x65, 0x2f, 0x63
        /*0032*/ 	.byte	0x75, 0x74, 0x6c, 0x61, 0x73, 0x73, 0x2f, 0x67, 0x65, 0x6d, 0x6d, 0x2f, 0x63, 0x6f, 0x6c, 0x6c
        /*0042*/ 	.byte	0x65, 0x63, 0x74, 0x69, 0x76, 0x65, 0x2f, 0x73, 0x6d, 0x39, 0x30, 0x5f, 0x6d, 0x6d, 0x61, 0x5f
        /*0052*/ 	.byte	0x74, 0x6d, 0x61, 0x5f, 0x67, 0x6d, 0x6d, 0x61, 0x5f, 0x73, 0x73, 0x5f, 0x77, 0x61, 0x72, 0x70
        /*0062*/ 	.byte	0x73, 0x70, 0x65, 0x63, 0x69, 0x61, 0x6c, 0x69, 0x7a, 0x65, 0x64, 0x2e, 0x68, 0x70, 0x70, 0x00
	.type		__unnamed_1,@object
	.size		__unnamed_1,(.L_0 - __unnamed_1)
__unnamed_1:
        /*0072*/ 	.byte	0x76, 0x6f, 0x69, 0x64, 0x20, 0x63, 0x75, 0x74, 0x6c, 0x61, 0x73, 0x73, 0x3a, 0x3a, 0x67, 0x65
        /* <DEDUP_REMOVED lines=180> */
        /*0bc2*/ 	.byte	0x69, 0x74, 0x79, 0x5d, 0x00
.L_0:


//--------------------- .nv.shared._ZN7cutlass13device_kernelINS_4gemm6kernel13GemmUniversalIN4cute5tupleIJiiiiEEENS1_10collective13CollectiveMmaINS1_34MainloopSm90TmaGmmaWarpSpecializedILi4ENS5_IJNS4_1CILi1EEESB_SB_EEENS1_35KernelTmaWarpSpecializedCooperativeEEENS5_IJNSA_ILi128EEESF_NSA_ILi32EEEEEENS_10bfloat16_tENS5_IJlSB_lEEESI_SJ_NS4_8TiledMMAINS4_8MMA_AtomIJNS4_4SM904GMMA28MMA_64x128x16_F32BF16BF16_SSILNSN_5MajorE0ELSP_0ELNSN_7ScaleInE1ELSQ_1EEEEEENS4_6LayoutINS5_IJNSA_ILi2EEESB_SB_EEENS5_IJSB_NSA_ILi0EEESW_EEEEENS5_IJNS4_10UnderscoreESZ_SZ_EEEEENS4_13SM90_TMA_LOADENS4_14ComposedLayoutINS4_7SwizzleILi2ELi4ELi3EEENS4_18smem_ptr_flag_bitsILi16EEENST_INS5_IJNSA_ILi8EEESG_EEENS5_IJSG_SB_EEEEEEEvNS4_8identityES12_S1C_vS1D_EENS_8epilogue10collective6detail29Sm90TmaWarpSpecializedAdapterINS1G_15DefaultEpilogueISI_SJ_SJ_NS1F_6thread17LinearCombinationISI_Li1EffLNS1K_9ScaleType4KindE0ELNS_15FloatRoundStyleE2ESI_EENS1_15EpilogueDefaultEEEEEvvEEEEvNT_6ParamsE --------------------------
	.section	.nv.shared._ZN7cutlass13device_kernelINS_4gemm6kernel13GemmUniversalIN4cute5tupleIJiiiiEEENS1_10collective13CollectiveMmaINS1_34MainloopSm90TmaGmmaWarpSpecializedILi4ENS5_IJNS4_1CILi1EEESB_SB_EEENS1_35KernelTmaWarpSpecializedCooperativeEEENS5_IJNSA_ILi128EEESF_NSA_ILi32EEEEEENS_10bfloat16_tENS5_IJlSB_lEEESI_SJ_NS4_8TiledMMAINS4_8MMA_AtomIJNS4_4SM904GMMA28MMA_64x128x16_F32BF16BF16_SSILNSN_5MajorE0ELSP_0ELNSN_7ScaleInE1ELSQ_1EEEEEENS4_6LayoutINS5_IJNSA_ILi2EEESB_SB_EEENS5_IJSB_NSA_ILi0EEESW_EEEEENS5_IJNS4_10UnderscoreESZ_SZ_EEEEENS4_13SM90_TMA_LOADENS4_14ComposedLayoutINS4_7SwizzleILi2ELi4ELi3EEENS4_18smem_ptr_flag_bitsILi16EEENST_INS5_IJNSA_ILi8EEESG_EEENS5_IJSG_SB_EEEEEEEvNS4_8identityES12_S1C_vS1D_EENS_8epilogue10collective6detail29Sm90TmaWarpSpecializedAdapterINS1G_15DefaultEpilogueISI_SJ_SJ_NS1F_6thread17LinearCombinationISI_Li1EffLNS1K_9ScaleType4KindE0ELNS_15FloatRoundStyleE2ESI_EENS1_15EpilogueDefaultEEEEEvvEEEEvNT_6ParamsE,"aw",@nobits
	.sectionflags	@""
	.align	16
	.zero		1024


//--------------------- .nv.shared.reserved.0     --------------------------
	.section	.nv.shared.reserved.0,"aw",@nobits
	.weak		__nv_reservedSMEM_offset_0_alias
	.size		__nv_reservedSMEM_offset_0_alias, 0, 0
	.other		__nv_reservedSMEM_offset_0_alias,@"STO_CUDA_RESERVED_SHARED STV_DEFAULT"
__nv_reservedSMEM_offset_0_alias:
	.zero		0


//--------------------- .nv.global                --------------------------
	.section	.nv.global,"aw",@nobits
.nv.global:
	.type		_ZN40_INTERNAL_eea34a76_4_k_cu_02d8401f_212664cute1_E,@object
	.size		_ZN40_INTERNAL_eea34a76_4_k_cu_02d8401f_212664cute1_E,(_ZN40_INTERNAL_eea34a76_4_k_cu_02d8401f_212664cuda3std3__45__cpo6cbeginE - _ZN40_INTERNAL_eea34a76_4_k_cu_02d8401f_212664cute1_E)
_ZN40_INTERNAL_eea34a76_4_k_cu_02d8401f_212664cute1_E:
	.zero		1
	.type		_ZN40_INTERNAL_eea34a76_4_k_cu_02d8401f_212664cuda3std3__45__cpo6cbeginE,@object
	.size		_ZN40_INTERNAL_eea34a76_4_k_cu_02d8401f_212664cuda3std3__45__cpo6cbeginE,(_ZN40_INTERNAL_eea34a76_4_k_cu_02d8401f_212664cuda3std3__48in_placeE - _ZN40_INTERNAL_eea34a76_4_k_cu_02d8401f_212664cuda3std3__45__cpo6cbeginE)
_ZN40_INTERNAL_eea34a76_4_k_cu_02d8401f_212664cuda3std3__45__cpo6cbeginE:
	.zero		1
	.type		_ZN40_INTERNAL_eea34a76_4_k_cu_02d8401f_212664cuda3std3__48in_placeE,@object
	.size		_ZN40_INTERNAL_eea34a76_4_k_cu_02d8401f_212664cuda3std3__48in_placeE,(_ZN40_INTERNAL_eea34a76_4_k_cu_02d8401f_212664cuda3std6ranges3__45__cpo9iter_moveE - _ZN40_INTERNAL_eea34a76_4_k_cu_02d8401f_212664cuda3std3__48in_placeE)
_ZN40_INTERNAL_eea34a76_4_k_cu_02d8401f_212664cuda3std3__48in_placeE:
	.zero		1
	.type		_ZN40_INTERNAL_eea34a76_4_k_cu_02d8401f_212664cuda3std6ranges3__45__cpo9iter_moveE,@object
	.size		_ZN40_INTERNAL_eea34a76_4_k_cu_02d8401f_212664cuda3std6ranges3__45__cpo9iter_moveE,(_ZN40_INTERNAL_eea34a76_4_k_cu_02d8401f_212664cuda3std3__45__cpo5beginE - _ZN40_INTERNAL_eea34a76_4_k_cu_02d8401f_212664cuda3std6ranges3__45__cpo9iter_moveE)
_ZN40_INTERNAL_eea34a76_4_k_cu_02d8401f_212664cuda3std6ranges3__45__cpo9iter_moveE:
	.zero		1
	.type		_ZN40_INTERNAL_eea34a76_4_k_cu_02d8401f_212664cuda3std3__45__cpo5beginE,@object
	.size		_ZN40_INTERNAL_eea34a76_4_k_cu_02d8401f_212664cuda3std3__45__cpo5beginE,(_ZN40_INTERNAL_eea34a76_4_k_cu_02d8401f_212664cuda3std3__442_GLOBAL__N__eea34a76_4_k_cu_02d8401f_212666ignoreE - _ZN40_INTERNAL_eea34a76_4_k_cu_02d8401f_212664cuda3std3__45__cpo5beginE)
_ZN40_INTERNAL_eea34a76_4_k_cu_02d8401f_212664cuda3std3__45__cpo5beginE:
	.zero		1
	.type		_ZN40_INTERNAL_eea34a76_4_k_cu_02d8401f_212664cuda3std3__442_GLOBAL__N__eea34a76_4_k_cu_02d8401f_212666ignoreE,@object
	.size		_ZN40_INTERNAL_eea34a76_4_k_cu_02d8401f_212664cuda3std3__442_GLOBAL__N__eea34a76_4_k_cu_02d8401f_212666ignoreE,(_ZN40_INTERNAL_eea34a76_4_k_cu_02d8401f_212664cute7productE - _ZN40_INTERNAL_eea34a76_4_k_cu_02d8401f_212664cuda3std3__442_GLOBAL__N__eea34a76_4_k_cu_02d8401f_212666ignoreE)
_ZN40_INTERNAL_eea34a76_4_k_cu_02d8401f_212664cuda3std3__442_GLOBAL__N__eea34a76_4_k_cu_02d8401f_212666ignoreE:
	.zero		1
	.type		_ZN40_INTERNAL_eea34a76_4_k_cu_02d8401f_212664cute7productE,@object
	.size		_ZN40_INTERNAL_eea34a76_4_k_cu_02d8401f_212664cute7productE,(_ZN40_INTERNAL_eea34a76_4_k_cu_02d8401f_212664cuda3std3__45__cpo3endE - _ZN40_INTERNAL_eea34a76_4_k_cu_02d8401f_212664cute7productE)
_ZN40_INTERNAL_eea34a76_4_k_cu_02d8401f_212664cute7productE:
	.zero		1
	.type		_ZN40_INTERNAL_eea34a76_4_k_cu_02d8401f_212664cuda3std3__45__cpo3endE,@object
	.size		_ZN40_INTERNAL_eea34a76_4_k_cu_02d8401f_212664cuda3std3__45__cpo3endE,(_ZN40_INTERNAL_eea34a76_4_k_cu_02d8401f_212664cuda3std3__419piecewise_constructE - _ZN40_INTERNAL_eea34a76_4_k_cu_02d8401f_212664cuda3std3__45__cpo3endE)
_ZN40_INTERNAL_eea34a76_4_k_cu_02d8401f_212664cuda3std3__45__cpo3endE:
	.zero		1
	.type		_ZN40_INTERNAL_eea34a76_4_k_cu_02d8401f_212664cuda3std3__419piecewise_constructE,@object
	.size		_ZN40_INTERNAL_eea34a76_4_k_cu_02d8401f_212664cuda3std3__419piecewise_constructE,(_ZN40_INTERNAL_eea34a76_4_k_cu_02d8401f_212664cuda3std3__45__cpo4cendE - _ZN40_INTERNAL_eea34a76_4_k_cu_02d8401f_212664cuda3std3__419piecewise_constructE)
_ZN40_INTERNAL_eea34a76_4_k_cu_02d8401f_212664cuda3std3__419piecewise_constructE:
	.zero		1
	.type		_ZN40_INTERNAL_eea34a76_4_k_cu_02d8401f_212664cuda3std3__45__cpo4cendE,@object
	.size		_ZN40_INTERNAL_eea34a76_4_k_cu_02d8401f_212664cuda3std3__45__cpo4cendE,(_ZN40_INTERNAL_eea34a76_4_k_cu_02d8401f_212664cuda3std6ranges3__45__cpo4swapE - _ZN40_INTERNAL_eea34a76_4_k_cu_02d8401f_212664cuda3std3__45__cpo4cendE)
_ZN40_INTERNAL_eea34a76_4_k_cu_02d8401f_212664cuda3std3__45__cpo4cendE:
	.zero		1
	.type		_ZN40_INTERNAL_eea34a76_4_k_cu_02d8401f_212664cuda3std6ranges3__45__cpo4swapE,@object
	.size		_ZN40_INTERNAL_eea34a76_4_k_cu_02d8401f_212664cuda3std6ranges3__45__cpo4swapE,(.L_8 - _ZN40_INTERNAL_eea34a76_4_k_cu_02d8401f_212664cuda3std6ranges3__45__cpo4swapE)
_ZN40_INTERNAL_eea34a76_4_k_cu_02d8401f_212664cuda3std6ranges3__45__cpo4swapE:
	.zero		1
.L_8:


//--------------------- .nv.constant0._ZN7cutlass13device_kernelINS_4gemm6kernel13GemmUniversalIN4cute5tupleIJiiiiEEENS1_10collective13CollectiveMmaINS1_34MainloopSm90TmaGmmaWarpSpecializedILi4ENS5_IJNS4_1CILi1EEESB_SB_EEENS1_35KernelTmaWarpSpecializedCooperativeEEENS5_IJNSA_ILi128EEESF_NSA_ILi32EEEEEENS_10bfloat16_tENS5_IJlSB_lEEESI_SJ_NS4_8TiledMMAINS4_8MMA_AtomIJNS4_4SM904GMMA28MMA_64x128x16_F32BF16BF16_SSILNSN_5MajorE0ELSP_0ELNSN_7ScaleInE1ELSQ_1EEEEEENS4_6LayoutINS5_IJNSA_ILi2EEESB_SB_EEENS5_IJSB_NSA_ILi0EEESW_EEEEENS5_IJNS4_10UnderscoreESZ_SZ_EEEEENS4_13SM90_TMA_LOADENS4_14ComposedLayoutINS4_7SwizzleILi2ELi4ELi3EEENS4_18smem_ptr_flag_bitsILi16EEENST_INS5_IJNSA_ILi8EEESG_EEENS5_IJSG_SB_EEEEEEEvNS4_8identityES12_S1C_vS1D_EENS_8epilogue10collective6detail29Sm90TmaWarpSpecializedAdapterINS1G_15DefaultEpilogueISI_SJ_SJ_NS1F_6thread17LinearCombinationISI_Li1EffLNS1K_9ScaleType4KindE0ELNS_15FloatRoundStyleE2ESI_EENS1_15EpilogueDefaultEEEEEvvEEEEvNT_6ParamsE --------------------------
	.section	.nv.constant0._ZN7cutlass13device_kernelINS_4gemm6kernel13GemmUniversalIN4cute5tupleIJiiiiEEENS1_10collective13CollectiveMmaINS1_34MainloopSm90TmaGmmaWarpSpecializedILi4ENS5_IJNS4_1CILi1EEESB_SB_EEENS1_35KernelTmaWarpSpecializedCooperativeEEENS5_IJNSA_ILi128EEESF_NSA_ILi32EEEEEENS_10bfloat16_tENS5_IJlSB_lEEESI_SJ_NS4_8TiledMMAINS4_8MMA_AtomIJNS4_4SM904GMMA28MMA_64x128x16_F32BF16BF16_SSILNSN_5MajorE0ELSP_0ELNSN_7ScaleInE1ELSQ_1EEEEEENS4_6LayoutINS5_IJNSA_ILi2EEESB_SB_EEENS5_IJSB_NSA_ILi0EEESW_EEEEENS5_IJNS4_10UnderscoreESZ_SZ_EEEEENS4_13SM90_TMA_LOADENS4_14ComposedLayoutINS4_7SwizzleILi2ELi4ELi3EEENS4_18smem_ptr_flag_bitsILi16EEENST_INS5_IJNSA_ILi8EEESG_EEENS5_IJSG_SB_EEEEEEEvNS4_8identityES12_S1C_vS1D_EENS_8epilogue10collective6detail29Sm90TmaWarpSpecializedAdapterINS1G_15DefaultEpilogueISI_SJ_SJ_NS1F_6thread17LinearCombinationISI_Li1EffLNS1K_9ScaleType4KindE0ELNS_15FloatRoundStyleE2ESI_EENS1_15EpilogueDefaultEEEEEvvEEEEvNT_6ParamsE,"a",@progbits
	.sectionflags	@""
	.align	4
.nv.constant0._ZN7cutlass13device_kernelINS_4gemm6kernel13GemmUniversalIN4cute5tupleIJiiiiEEENS1_10collective13CollectiveMmaINS1_34MainloopSm90TmaGmmaWarpSpecializedILi4ENS5_IJNS4_1CILi1EEESB_SB_EEENS1_35KernelTmaWarpSpecializedCooperativeEEENS5_IJNSA_ILi128EEESF_NSA_ILi32EEEEEENS_10bfloat16_tENS5_IJlSB_lEEESI_SJ_NS4_8TiledMMAINS4_8MMA_AtomIJNS4_4SM904GMMA28MMA_64x128x16_F32BF16BF16_SSILNSN_5MajorE0ELSP_0ELNSN_7ScaleInE1ELSQ_1EEEEEENS4_6LayoutINS5_IJNSA_ILi2EEESB_SB_EEENS5_IJSB_NSA_ILi0EEESW_EEEEENS5_IJNS4_10UnderscoreESZ_SZ_EEEEENS4_13SM90_TMA_LOADENS4_14ComposedLayoutINS4_7SwizzleILi2ELi4ELi3EEENS4_18smem_ptr_flag_bitsILi16EEENST_INS5_IJNSA_ILi8EEESG_EEENS5_IJSG_SB_EEEEEEEvNS4_8identityES12_S1C_vS1D_EENS_8epilogue10collective6detail29Sm90TmaWarpSpecializedAdapterINS1G_15DefaultEpilogueISI_SJ_SJ_NS1F_6thread17LinearCombinationISI_Li1EffLNS1K_9ScaleType4KindE0ELNS_15FloatRoundStyleE2ESI_EENS1_15EpilogueDefaultEEEEEvvEEEEvNT_6ParamsE:
	.zero		1664


//--------------------- SYMBOLS --------------------------

	.type		.nv.reservedSmem.offset0,@object
	.size		.nv.reservedSmem.offset0,0x4
	.type		__assertfail,@function
